// auto-generated by cutlass_sweep.gemm — config: {"arch": "sm_90", "cluster_m": 2, "cluster_n": 1, "dtype": "fp16", "dtype_b": "fp16", "layout": "nt", "stages": 0, "tile_k": 64, "tile_m": 384, "tile_n": 128}
#include "cutlass/cutlass.h"
#include "cutlass/gemm/collective/collective_builder.hpp"
#include "cutlass/gemm/device/gemm_universal_adapter.h"
#include "cutlass/gemm/kernel/gemm_universal.hpp"
#include "cutlass/epilogue/collective/collective_builder.hpp"

using ElemA = cutlass::half_t;
using ElemB = cutlass::half_t;
using ElemCD = cutlass::half_t;
using Acc  = float;
using TileShape    = cute::Shape<cute::_384, cute::_128, cute::_64>;
using ClusterShape = cute::Shape<cute::_2, cute::_1, cute::_1>;

using CollectiveEpilogue = typename cutlass::epilogue::collective::CollectiveBuilder<
    cutlass::arch::Sm90, cutlass::arch::OpClassTensorOp,
    TileShape, ClusterShape,
    cutlass::epilogue::collective::EpilogueTileAuto,
    Acc, Acc,
    ElemCD, cutlass::layout::RowMajor, 128 / cutlass::sizeof_bits<ElemCD>::value,
    ElemCD, cutlass::layout::RowMajor, 128 / cutlass::sizeof_bits<ElemCD>::value,
    cutlass::epilogue::collective::EpilogueScheduleAuto
  >::CollectiveOp;

using CollectiveMainloop = typename cutlass::gemm::collective::CollectiveBuilder<
    cutlass::arch::Sm90, cutlass::arch::OpClassTensorOp,
    ElemA, cutlass::layout::RowMajor, 128 / cutlass::sizeof_bits<ElemA>::value,
    ElemB, cutlass::layout::ColumnMajor, 128 / cutlass::sizeof_bits<ElemB>::value,
    Acc,
    TileShape, ClusterShape,
    cutlass::gemm::collective::StageCountAutoCarveout<static_cast<int>(sizeof(typename CollectiveEpilogue::SharedStorage))>,
    cutlass::gemm::collective::KernelScheduleAuto
  >::CollectiveOp;

using GemmKernel = cutlass::gemm::kernel::GemmUniversal<
    cute::Shape<int,int,int,int>,
    CollectiveMainloop,
    CollectiveEpilogue
>;
using Gemm = cutlass::gemm::device::GemmUniversalAdapter<GemmKernel>;

// Force the device kernel symbol into the cubin without needing a host main.
auto* _anchor = &cutlass::device_kernel<GemmKernel>;


// ===== COMPILED SASS (sm_90a) =====

	.target	sm_90a

	.elftype	@"ET_EXEC"


//--------------------- .note.nv.tkinfo           --------------------------
	.section	.note.nv.tkinfo,"",@"SHT_NOTE"
	.sectionflags	@"SHF_NOTE_NV_TKINFO"
	.tkinfo
        /*0018*/ 	.word	0x00000002
        /*0030*/ 	.string	""
        /*0030*/ 	.string	"ptxas"
        /*0030*/ 	.string	"Cuda compilation tools, release 13.0, V13.0.88"
        /*0030*/ 	.string	"Build cuda_13.0.r13.0/compiler.36424714_0"
        /*0030*/ 	.string	"-arch sm_90a -m 64 "



//--------------------- .note.nv.cuinfo           --------------------------
	.section	.note.nv.cuinfo,"",@"SHT_NOTE"
	.sectionflags	@"SHF_NOTE_NV_CUINFO"
        /*0018*/ 	.short	0x0002
        /*001a*/ 	.short	0x005a
        /*001c*/ 	.short	0x0082
	.zero		2


//--------------------- .nv.info                  --------------------------
	.section	.nv.info,"",@"SHT_CUDA_INFO"
	.align	4


	//----- nvinfo : EIATTR_REGCOUNT
	.align		4
        /*0000*/ 	.byte	0x04, 0x2f
        /*0002*/ 	.short	(.L_15 - .L_14)
	.align		4
.L_14:
        /*0004*/ 	.word	index@(_ZN7cutlass13device_kernelINS_4gemm6kernel13GemmUniversalIN4cute5tupleIJiiiiEEENS1_10collective13CollectiveMmaINS1_34MainloopSm90TmaGmmaWarpSpecializedILi3ENS5_IJNS4_1CILi2EEENSA_ILi1EEESC_EEENS1_35KernelTmaWarpSpecializedCooperativeEEENS5_IJNSA_ILi384EEENSA_ILi128EEENSA_ILi64EEEEEENS_6half_tENS5_IJlSC_lEEESK_SL_NS4_8TiledMMAINS4_8MMA_AtomIJNS4_4SM904GMMA26MMA_64x128x16_F32F16F16_SSILNSP_5MajorE0ELSR_0ELNSP_7ScaleInE1ELSS_1EEEEEENS4_6LayoutISD_NS5_IJSC_NSA_ILi0EEESW_EEEEENS5_IJNS4_10UnderscoreESZ_SZ_EEEEENS4_13SM90_TMA_LOADENS4_14ComposedLayoutINS4_7SwizzleILi3ELi4ELi3EEENS4_18smem_ptr_flag_bitsILi16EEENSV_INS5_IJNSA_ILi8EEESI_EEENS5_IJSI_SC_EEEEEEEvNS4_8identityENS4_23SM90_TMA_LOAD_MULTICASTES1C_vS1D_EENS_8epilogue10collective6detail29Sm90TmaWarpSpecializedAdapterINS1H_15DefaultEpilogueISK_SL_SL_NS1G_6thread17LinearCombinationISK_Li1EffLNS1L_9ScaleType4KindE0ELNS_15FloatRoundStyleE2ESK_EENS1_15EpilogueDefaultEEEEEvvEEEEvNT_6ParamsE)
        /*0008*/ 	.word	0x000000a8


	//----- nvinfo : EIATTR_FRAME_SIZE
	.align		4
.L_15:
        /*000c*/ 	.byte	0x04, 0x11
        /*000e*/ 	.short	(.L_17 - .L_16)
	.align		4
.L_16:
        /*0010*/ 	.word	index@(_ZN7cutlass13device_kernelINS_4gemm6kernel13GemmUniversalIN4cute5tupleIJiiiiEEENS1_10collective13CollectiveMmaINS1_34MainloopSm90TmaGmmaWarpSpecializedILi3ENS5_IJNS4_1CILi2EEENSA_ILi1EEESC_EEENS1_35KernelTmaWarpSpecializedCooperativeEEENS5_IJNSA_ILi384EEENSA_ILi128EEENSA_ILi64EEEEEENS_6half_tENS5_IJlSC_lEEESK_SL_NS4_8TiledMMAINS4_8MMA_AtomIJNS4_4SM904GMMA26MMA_64x128x16_F32F16F16_SSILNSP_5MajorE0ELSR_0ELNSP_7ScaleInE1ELSS_1EEEEEENS4_6LayoutISD_NS5_IJSC_NSA_ILi0EEESW_EEEEENS5_IJNS4_10UnderscoreESZ_SZ_EEEEENS4_13SM90_TMA_LOADENS4_14ComposedLayoutINS4_7SwizzleILi3ELi4ELi3EEENS4_18smem_ptr_flag_bitsILi16EEENSV_INS5_IJNSA_ILi8EEESI_EEENS5_IJSI_SC_EEEEEEEvNS4_8identityENS4_23SM90_TMA_LOAD_MULTICASTES1C_vS1D_EENS_8epilogue10collective6detail29Sm90TmaWarpSpecializedAdapterINS1H_15DefaultEpilogueISK_SL_SL_NS1G_6thread17LinearCombinationISK_Li1EffLNS1L_9ScaleType4KindE0ELNS_15FloatRoundStyleE2ESK_EENS1_15EpilogueDefaultEEEEEvvEEEEvNT_6ParamsE)
        /*0014*/ 	.word	0x00000000


	//----- nvinfo : EIATTR_MIN_STACK_SIZE
	.align		4
.L_17:
        /*0018*/ 	.byte	0x04, 0x12
        /*001a*/ 	.short	(.L_19 - .L_18)
	.align		4
.L_18:
        /*001c*/ 	.word	index@(_ZN7cutlass13device_kernelINS_4gemm6kernel13GemmUniversalIN4cute5tupleIJiiiiEEENS1_10collective13CollectiveMmaINS1_34MainloopSm90TmaGmmaWarpSpecializedILi3ENS5_IJNS4_1CILi2EEENSA_ILi1EEESC_EEENS1_35KernelTmaWarpSpecializedCooperativeEEENS5_IJNSA_ILi384EEENSA_ILi128EEENSA_ILi64EEEEEENS_6half_tENS5_IJlSC_lEEESK_SL_NS4_8TiledMMAINS4_8MMA_AtomIJNS4_4SM904GMMA26MMA_64x128x16_F32F16F16_SSILNSP_5MajorE0ELSR_0ELNSP_7ScaleInE1ELSS_1EEEEEENS4_6LayoutISD_NS5_IJSC_NSA_ILi0EEESW_EEEEENS5_IJNS4_10UnderscoreESZ_SZ_EEEEENS4_13SM90_TMA_LOADENS4_14ComposedLayoutINS4_7SwizzleILi3ELi4ELi3EEENS4_18smem_ptr_flag_bitsILi16EEENSV_INS5_IJNSA_ILi8EEESI_EEENS5_IJSI_SC_EEEEEEEvNS4_8identityENS4_23SM90_TMA_LOAD_MULTICASTES1C_vS1D_EENS_8epilogue10collective6detail29Sm90TmaWarpSpecializedAdapterINS1H_15DefaultEpilogueISK_SL_SL_NS1G_6thread17LinearCombinationISK_Li1EffLNS1L_9ScaleType4KindE0ELNS_15FloatRoundStyleE2ESK_EENS1_15EpilogueDefaultEEEEEvvEEEEvNT_6ParamsE)
        /*0020*/ 	.word	0x00000000
.L_19:


//--------------------- .nv.compat                --------------------------
	.section	.nv.compat,"",@"SHT_CUDA_COMPAT_INFO"
	.align	4
        /*0000*/ 	.byte	0x02, 0x09, 0x01, 0x00, 0x02, 0x02, 0x04, 0x00, 0x02, 0x05, 0x05, 0x00, 0x03, 0x07, 0x01, 0x01
        /*0010*/ 	.byte	0x02, 0x03, 0x01, 0x00, 0x02, 0x06, 0x01, 0x00, 0x04, 0x0b, 0x08, 0x00, 0x00, 0x00, 0x00, 0x00
        /*0020*/ 	.byte	0x00, 0x00, 0x00, 0x00


//--------------------- .nv.info._ZN7cutlass13device_kernelINS_4gemm6kernel13GemmUniversalIN4cute5tupleIJiiiiEEENS1_10collective13CollectiveMmaINS1_34MainloopSm90TmaGmmaWarpSpecializedILi3ENS5_IJNS4_1CILi2EEENSA_ILi1EEESC_EEENS1_35KernelTmaWarpSpecializedCooperativeEEENS5_IJNSA_ILi384EEENSA_ILi128EEENSA_ILi64EEEEEENS_6half_tENS5_IJlSC_lEEESK_SL_NS4_8TiledMMAINS4_8MMA_AtomIJNS4_4SM904GMMA26MMA_64x128x16_F32F16F16_SSILNSP_5MajorE0ELSR_0ELNSP_7ScaleInE1ELSS_1EEEEEENS4_6LayoutISD_NS5_IJSC_NSA_ILi0EEESW_EEEEENS5_IJNS4_10UnderscoreESZ_SZ_EEEEENS4_13SM90_TMA_LOADENS4_14ComposedLayoutINS4_7SwizzleILi3ELi4ELi3EEENS4_18smem_ptr_flag_bitsILi16EEENSV_INS5_IJNSA_ILi8EEESI_EEENS5_IJSI_SC_EEEEEEEvNS4_8identityENS4_23SM90_TMA_LOAD_MULTICASTES1C_vS1D_EENS_8epilogue10collective6detail29Sm90TmaWarpSpecializedAdapterINS1H_15DefaultEpilogueISK_SL_SL_NS1G_6thread17LinearCombinationISK_Li1EffLNS1L_9ScaleType4KindE0ELNS_15FloatRoundStyleE2ESK_EENS1_15EpilogueDefaultEEEEEvvEEEEvNT_6ParamsE --------------------------
	.section	.nv.info._ZN7cutlass13device_kernelINS_4gemm6kernel13GemmUniversalIN4cute5tupleIJiiiiEEENS1_10collective13CollectiveMmaINS1_34MainloopSm90TmaGmmaWarpSpecializedILi3ENS5_IJNS4_1CILi2EEENSA_ILi1EEESC_EEENS1_35KernelTmaWarpSpecializedCooperativeEEENS5_IJNSA_ILi384EEENSA_ILi128EEENSA_ILi64EEEEEENS_6half_tENS5_IJlSC_lEEESK_SL_NS4_8TiledMMAINS4_8MMA_AtomIJNS4_4SM904GMMA26MMA_64x128x16_F32F16F16_SSILNSP_5MajorE0ELSR_0ELNSP_7ScaleInE1ELSS_1EEEEEENS4_6LayoutISD_NS5_IJSC_NSA_ILi0EEESW_EEEEENS5_IJNS4_10UnderscoreESZ_SZ_EEEEENS4_13SM90_TMA_LOADENS4_14ComposedLayoutINS4_7SwizzleILi3ELi4ELi3EEENS4_18smem_ptr_flag_bitsILi16EEENSV_INS5_IJNSA_ILi8EEESI_EEENS5_IJSI_SC_EEEEEEEvNS4_8identityENS4_23SM90_TMA_LOAD_MULTICASTES1C_vS1D_EENS_8epilogue10collective6detail29Sm90TmaWarpSpecializedAdapterINS1H_15DefaultEpilogueISK_SL_SL_NS1G_6thread17LinearCombinationISK_Li1EffLNS1L_9ScaleType4KindE0ELNS_15FloatRoundStyleE2ESK_EENS1_15EpilogueDefaultEEEEEvvEEEEvNT_6ParamsE,"",@"SHT_CUDA_INFO"
	.sectionflags	@""
	.align	4


	//----- nvinfo : EIATTR_CUDA_API_VERSION
	.align		4
        /*0000*/ 	.byte	0x04, 0x37
        /*0002*/ 	.short	(.L_21 - .L_20)
.L_20:
        /*0004*/ 	.word	0x00000082


	//----- nvinfo : EIATTR_KPARAM_INFO
	.align		4
.L_21:
        /*0008*/ 	.byte	0x04, 0x17
        /*000a*/ 	.short	(.L_23 - .L_22)
.L_22:
        /*000c*/ 	.word	0x00000000
        /*0010*/ 	.short	0x0000
        /*0012*/ 	.short	0x0070
        /*0014*/ 	.byte	0x00, 0xf0, 0x01, 0x10


	//----- nvinfo : EIATTR_SPARSE_MMA_MASK
	.align		4
.L_23:
        /*0018*/ 	.byte	0x03, 0x50
        /*001a*/ 	.short	0x0000


	//----- nvinfo : EIATTR_MAXREG_COUNT
	.align		4
        /*001c*/ 	.byte	0x03, 0x1b
        /*001e*/ 	.short	0x00a8


	//----- nvinfo : EIATTR_NUM_BARRIERS
	.align		4
        /*0020*/ 	.byte	0x02, 0x4c
        /*0022*/ 	.byte	0x01
	.zero		1


	//----- nvinfo : EIATTR_EXTERNS
	.align		4
        /*0024*/ 	.byte	0x04, 0x0f
        /*0026*/ 	.short	(.L_25 - .L_24)


	//   ....[0]....
	.align		4
.L_24:
        /*0028*/ 	.word	index@(__assertfail)


	//----- nvinfo : EIATTR_MERCURY_ISA_VERSION
	.align		4
.L_25:
        /*002c*/ 	.byte	0x03, 0x5f
        /*002e*/ 	.short	0x0101


	//----- nvinfo : EIATTR_INT_WARP_WIDE_INSTR_OFFSETS
	.align		4
        /*0030*/ 	.byte	0x04, 0x31
        /*0032*/ 	.short	(.L_27 - .L_26)


	//   ....[0]....
.L_26:
        /*0034*/ 	.word	0x00000530


	//   ....[1]....
        /*0038*/ 	.word	0x00000550


	//   ....[2]....
        /*003c*/ 	.word	0x000006e0


	//----- nvinfo : EIATTR_COOP_GROUP_MASK_REGIDS
	.align		4
.L_27:
        /*0040*/ 	.byte	0x04, 0x29
        /*0042*/ 	.short	(.L_29 - .L_28)


	//   ....[0]....
.L_28:
        /*0044*/ 	.word	0xffffffff


	//   ....[1]....
        /*0048*/ 	.word	0xffffffff


	//   ....[2]....
        /*004c*/ 	.word	0xffffffff


	//   ....[3]....
        /*0050*/ 	.word	0xffffffff


	//   ....[4]....
        /*0054*/ 	.word	0xffffffff


	//   ....[5]....
        /*0058*/ 	.word	0xffffffff


	//----- nvinfo : EIATTR_COOP_GROUP_INSTR_OFFSETS
	.align		4
.L_29:
        /*005c*/ 	.byte	0x04, 0x28
        /*005e*/ 	.short	(.L_31 - .L_30)


	//   ....[0]....
.L_30:
        /*0060*/ 	.word	0x00000060


	//   ....[1]....
        /*0064*/ 	.word	0x00000070


	//   ....[2]....
        /*0068*/ 	.word	0x00000190


	//   ....[3]....
        /*006c*/ 	.word	0x000003a0


	//   ....[4]....
        /*0070*/ 	.word	0x00000810


	//   ....[5]....
        /*0074*/ 	.word	0x00001390


	//----- nvinfo : EIATTR_REG_RECONFIG
	.align		4
.L_31:
        /*0078*/ 	.byte	0x01, 0x54
	.zero		2


	//----- nvinfo : EIATTR_SYSCALL_OFFSETS
	.align		4
        /*007c*/ 	.byte	0x04, 0x46
        /*007e*/ 	.short	(.L_33 - .L_32)


	//   ....[0]....
.L_32:
        /*0080*/ 	.word	0x00001550


	//----- nvinfo : EIATTR_MBARRIER_INSTR_OFFSETS
	.align		4
.L_33:
        /*0084*/ 	.byte	0x04, 0x39
        /*0086*/ 	.short	(.L_35 - .L_34)


	//   ....[0]....
.L_34:
        /*0088*/ 	.word	0x00000310
        /*008c*/ 	.word	0x000000ff
        /*0090*/ 	.word	0x00000000
        /*0094*/ 	.short	0x0100
        /*0096*/ 	.byte	0x08
	.zero		1


	//   ....[1]....
        /*0098*/ 	.word	0x00000320
        /*009c*/ 	.word	0x000000ff
        /*00a0*/ 	.word	0x00000018
        /*00a4*/ 	.short	0x0100
        /*00a6*/ 	.byte	0x08
	.zero		1


	//   ....[2]....
        /*00a8*/ 	.word	0x00000330
        /*00ac*/ 	.word	0x000000ff
        /*00b0*/ 	.word	0x00000008
        /*00b4*/ 	.short	0x0100
        /*00b6*/ 	.byte	0x08
	.zero		1


	//   ....[3]....
        /*00b8*/ 	.word	0x00000340
        /*00bc*/ 	.word	0x000000ff
        /*00c0*/ 	.word	0x00000020
        /*00c4*/ 	.short	0x0100
        /*00c6*/ 	.byte	0x08
	.zero		1


	//   ....[4]....
        /*00c8*/ 	.word	0x00000350
        /*00cc*/ 	.word	0x000000ff
        /*00d0*/ 	.word	0x00000010
        /*00d4*/ 	.short	0x0100
        /*00d6*/ 	.byte	0x08
	.zero		1


	//   ....[5]....
        /*00d8*/ 	.word	0x00000360
        /*00dc*/ 	.word	0x000000ff
        /*00e0*/ 	.word	0x00000028
        /*00e4*/ 	.short	0x0100
        /*00e6*/ 	.byte	0x08
	.zero		1


	//   ....[6]....
        /*00e8*/ 	.word	0x00000720
        /*00ec*/ 	.word	0x000000ff
        /*00f0*/ 	.word	0x00000040
        /*00f4*/ 	.short	0x0100
        /*00f6*/ 	.byte	0x06
	.zero		1


	//   ....[7]....
        /*00f8*/ 	.word	0x00000780
        /*00fc*/ 	.word	0x000000ff
        /*0100*/ 	.word	0x00000048
        /*0104*/ 	.short	0x0100
        /*0106*/ 	.byte	0x06
	.zero		1


	//   ....[8]....
        /*0108*/ 	.word	0x00001630
        /*010c*/ 	.word	0x00000003
        /*0110*/ 	.word	0x00000000
        /*0114*/ 	.short	0x010a
        /*0116*/ 	.byte	0x3f
	.zero		1


	//   ....[9]....
        /*0118*/ 	.word	0x00001670
        /*011c*/ 	.word	0x00000003
        /*0120*/ 	.word	0x00000000
        /*0124*/ 	.short	0x010a
        /*0126*/ 	.byte	0x3f
	.zero		1


	//   ....[10]....
        /*0128*/ 	.word	0x00001cd0
        /*012c*/ 	.word	0x00000003
        /*0130*/ 	.word	0x00000000
        /*0134*/ 	.short	0x010a
        /*0136*/ 	.byte	0x3f
	.zero		1


	//   ....[11]....
        /*0138*/ 	.word	0x00001d10
        /*013c*/ 	.word	0x00000003
        /*0140*/ 	.word	0x00000000
        /*0144*/ 	.short	0x010a
        /*0146*/ 	.byte	0x3f
	.zero		1


	//   ....[12]....
        /*0148*/ 	.word	0x00002210
        /*014c*/ 	.word	0x00000000
        /*0150*/ 	.word	0x00000000
        /*0154*/ 	.short	0x0101
        /*0156*/ 	.byte	0x3f
	.zero		1


	//   ....[13]....
        /*0158*/ 	.word	0x00002430
        /*015c*/ 	.word	0x00000000
        /*0160*/ 	.word	0x00000000
        /*0164*/ 	.short	0x0101
        /*0166*/ 	.byte	0x3f
	.zero		1


	//   ....[14]....
        /*0168*/ 	.word	0x0000efd0
        /*016c*/ 	.word	0x0000000f
        /*0170*/ 	.word	0x00000018
        /*0174*/ 	.short	0x010a
        /*0176*/ 	.byte	0x3f
	.zero		1


	//   ....[15]....
        /*0178*/ 	.word	0x0000f360
        /*017c*/ 	.word	0x00000006
        /*0180*/ 	.word	0x00000048
        /*0184*/ 	.short	0x0101
        /*0186*/ 	.byte	0x3f
	.zero		1


	//   ....[16]....
        /*0188*/ 	.word	0x0000fb00
        /*018c*/ 	.word	0x00000007
        /*0190*/ 	.word	0x00000000
        /*0194*/ 	.short	0x010a
        /*0196*/ 	.byte	0x3f
	.zero		1


	//   ....[17]....
        /*0198*/ 	.word	0x0000fb80
        /*019c*/ 	.word	0x00000009
        /*01a0*/ 	.word	0x00000000
        /*01a4*/ 	.short	0x010a
        /*01a6*/ 	.byte	0x3f
	.zero		1


	//   ....[18]....
        /*01a8*/ 	.word	0x0000fc10
        /*01ac*/ 	.word	0x00000003
        /*01b0*/ 	.word	0x00000000
        /*01b4*/ 	.short	0x010a
        /*01b6*/ 	.byte	0x3f
	.zero		1


	//   ....[19]....
        /*01b8*/ 	.word	0x0000fc70
        /*01bc*/ 	.word	0x00000003
        /*01c0*/ 	.word	0x00000000
        /*01c4*/ 	.short	0x010a
        /*01c6*/ 	.byte	0x3f
	.zero		1


	//   ....[20]....
        /*01c8*/ 	.word	0x0000fcc0
        /*01cc*/ 	.word	0x00000003
        /*01d0*/ 	.word	0x00000000
        /*01d4*/ 	.short	0x010a
        /*01d6*/ 	.byte	0x3f
	.zero		1


	//   ....[21]....
        /*01d8*/ 	.word	0x0000fd90
        /*01dc*/ 	.word	0x0000000f
        /*01e0*/ 	.word	0x00000018
        /*01e4*/ 	.short	0x010a
        /*01e6*/ 	.byte	0x3f
	.zero		1


	//   ....[22]....
        /*01e8*/ 	.word	0x0000fe60
        /*01ec*/ 	.word	0x00000007
        /*01f0*/ 	.word	0x00000000
        /*01f4*/ 	.short	0x010a
        /*01f6*/ 	.byte	0x3f
	.zero		1


	//   ....[23]....
        /*01f8*/ 	.word	0x0000feb0
        /*01fc*/ 	.word	0x00000009
        /*0200*/ 	.word	0x00000000
        /*0204*/ 	.short	0x010a
        /*0206*/ 	.byte	0x3f
	.zero		1


	//----- nvinfo : EIATTR_NUM_MBARRIERS
	.align		4
.L_35:
        /*0208*/ 	.byte	0x03, 0x38
        /*020a*/ 	.short	0x0008


	//----- nvinfo : EIATTR_EXIT_INSTR_OFFSETS
	.align		4
        /*020c*/ 	.byte	0x04, 0x1c
        /*020e*/ 	.short	(.L_37 - .L_36)


	//   ....[0]....
.L_36:
        /*0210*/ 	.word	0x00000a40


	//   ....[1]....
        /*0214*/ 	.word	0x000012d0


	//   ....[2]....
        /*0218*/ 	.word	0x0000e640


	//   ....[3]....
        /*021c*/ 	.word	0x0000ec40


	//   ....[4]....
        /*0220*/ 	.word	0x0000fc60


	//----- nvinfo : EIATTR_MAX_THREADS
	.align		4
.L_37:
        /*0224*/ 	.byte	0x04, 0x05
        /*0226*/ 	.short	(.L_39 - .L_38)
.L_38:
        /*0228*/ 	.word	0x00000180
        /*022c*/ 	.word	0x00000001
        /*0230*/ 	.word	0x00000001


	//----- nvinfo : EIATTR_CRS_STACK_SIZE
	.align		4
.L_39:
        /*0234*/ 	.byte	0x04, 0x1e
        /*0236*/ 	.short	(.L_41 - .L_40)
.L_40:
        /*0238*/ 	.word	0x00000000


	//----- nvinfo : EIATTR_CBANK_PARAM_SIZE
	.align		4
.L_41:
        /*023c*/ 	.byte	0x03, 0x19
        /*023e*/ 	.short	0x0470


	//----- nvinfo : EIATTR_PARAM_CBANK
	.align		4
        /*0240*/ 	.byte	0x04, 0x0a
        /*0242*/ 	.short	(.L_43 - .L_42)
	.align		4
.L_42:
        /*0244*/ 	.word	index@(.nv.constant0._ZN7cutlass13device_kernelINS_4gemm6kernel13GemmUniversalIN4cute5tupleIJiiiiEEENS1_10collective13CollectiveMmaINS1_34MainloopSm90TmaGmmaWarpSpecializedILi3ENS5_IJNS4_1CILi2EEENSA_ILi1EEESC_EEENS1_35KernelTmaWarpSpecializedCooperativeEEENS5_IJNSA_ILi384EEENSA_ILi128EEENSA_ILi64EEEEEENS_6half_tENS5_IJlSC_lEEESK_SL_NS4_8TiledMMAINS4_8MMA_AtomIJNS4_4SM904GMMA26MMA_64x128x16_F32F16F16_SSILNSP_5MajorE0ELSR_0ELNSP_7ScaleInE1ELSS_1EEEEEENS4_6LayoutISD_NS5_IJSC_NSA_ILi0EEESW_EEEEENS5_IJNS4_10UnderscoreESZ_SZ_EEEEENS4_13SM90_TMA_LOADENS4_14ComposedLayoutINS4_7SwizzleILi3ELi4ELi3EEENS4_18smem_ptr_flag_bitsILi16EEENSV_INS5_IJNSA_ILi8EEESI_EEENS5_IJSI_SC_EEEEEEEvNS4_8identityENS4_23SM90_TMA_LOAD_MULTICASTES1C_vS1D_EENS_8epilogue10collective6detail29Sm90TmaWarpSpecializedAdapterINS1H_15DefaultEpilogueISK_SL_SL_NS1G_6thread17LinearCombinationISK_Li1EffLNS1L_9ScaleType4KindE0ELNS_15FloatRoundStyleE2ESK_EENS1_15EpilogueDefaultEEEEEvvEEEEvNT_6ParamsE)
        /*0248*/ 	.short	0x0210
        /*024a*/ 	.short	0x0470


	//----- nvinfo : EIATTR_SW_WAR
	.align		4
.L_43:
        /*024c*/ 	.byte	0x04, 0x36
        /*024e*/ 	.short	(.L_45 - .L_44)
.L_44:
        /*0250*/ 	.word	0x00000008
.L_45:


//--------------------- .nv.callgraph             --------------------------
	.section	.nv.callgraph,"",@"SHT_CUDA_CALLGRAPH"
	.align	4
	.sectionentsize	8
	.align		4
        /*0000*/ 	.word	0x00000000
	.align		4
        /*0004*/ 	.word	0xffffffff
	.align		4
        /*0008*/ 	.word	index@(_ZN7cutlass13device_kernelINS_4gemm6kernel13GemmUniversalIN4cute5tupleIJiiiiEEENS1_10collective13CollectiveMmaINS1_34MainloopSm90TmaGmmaWarpSpecializedILi3ENS5_IJNS4_1CILi2EEENSA_ILi1EEESC_EEENS1_35KernelTmaWarpSpecializedCooperativeEEENS5_IJNSA_ILi384EEENSA_ILi128EEENSA_ILi64EEEEEENS_6half_tENS5_IJlSC_lEEESK_SL_NS4_8TiledMMAINS4_8MMA_AtomIJNS4_4SM904GMMA26MMA_64x128x16_F32F16F16_SSILNSP_5MajorE0ELSR_0ELNSP_7ScaleInE1ELSS_1EEEEEENS4_6LayoutISD_NS5_IJSC_NSA_ILi0EEESW_EEEEENS5_IJNS4_10UnderscoreESZ_SZ_EEEEENS4_13SM90_TMA_LOADENS4_14ComposedLayoutINS4_7SwizzleILi3ELi4ELi3EEENS4_18smem_ptr_flag_bitsILi16EEENSV_INS5_IJNSA_ILi8EEESI_EEENS5_IJSI_SC_EEEEEEEvNS4_8identityENS4_23SM90_TMA_LOAD_MULTICASTES1C_vS1D_EENS_8epilogue10collective6detail29Sm90TmaWarpSpecializedAdapterINS1H_15DefaultEpilogueISK_SL_SL_NS1G_6thread17LinearCombinationISK_Li1EffLNS1L_9ScaleType4KindE0ELNS_15FloatRoundStyleE2ESK_EENS1_15EpilogueDefaultEEEEEvvEEEEvNT_6ParamsE)
	.align		4
        /*000c*/ 	.word	index@(__assertfail)
	.align		4
        /*0010*/ 	.word	0x00000000
	.align		4
        /*0014*/ 	.word	0xfffffffe
	.align		4
        /*0018*/ 	.word	0x00000000
	.align		4
        /*001c*/ 	.word	0xfffffffd
	.align		4
        /*0020*/ 	.word	0x00000000
	.align		4
        /*0024*/ 	.word	0xfffffffc


//--------------------- .nv.constant4             --------------------------
	.section	.nv.constant4,"a",@progbits
	.align	8
	.align		8
.nv.constant4:
        /*0000*/ 	.dword	__assertfail
	.align		8
        /*0008*/ 	.dword	__unnamed_1
	.align		8
        /*0010*/ 	.dword	_ZN40_INTERNAL_98fc78cc_4_k_cu_03e8967f_100874cuda3std3__45__cpo5beginE
	.align		8
        /*0018*/ 	.dword	_ZN40_INTERNAL_98fc78cc_4_k_cu_03e8967f_100874cuda3std3__45__cpo3endE
	.align		8
        /*0020*/ 	.dword	_ZN40_INTERNAL_98fc78cc_4_k_cu_03e8967f_100874cuda3std3__45__cpo6cbeginE
	.align		8
        /*0028*/ 	.dword	_ZN40_INTERNAL_98fc78cc_4_k_cu_03e8967f_100874cuda3std3__45__cpo4cendE
	.align		8
        /*0030*/ 	.dword	_ZN40_INTERNAL_98fc78cc_4_k_cu_03e8967f_100874cuda3std3__442_GLOBAL__N__98fc78cc_4_k_cu_03e8967f_100876ignoreE
	.align		8
        /*0038*/ 	.dword	_ZN40_INTERNAL_98fc78cc_4_k_cu_03e8967f_100874cuda3std3__419piecewise_constructE
	.align		8
        /*0040*/ 	.dword	_ZN40_INTERNAL_98fc78cc_4_k_cu_03e8967f_100874cuda3std3__48in_placeE
	.align		8
        /*0048*/ 	.dword	_ZN40_INTERNAL_98fc78cc_4_k_cu_03e8967f_100874cuda3std6ranges3__45__cpo4swapE
	.align		8
        /*0050*/ 	.dword	_ZN40_INTERNAL_98fc78cc_4_k_cu_03e8967f_100874cuda3std6ranges3__45__cpo9iter_moveE
	.align		8
        /*0058*/ 	.dword	_ZN40_INTERNAL_98fc78cc_4_k_cu_03e8967f_100874cute7productE
	.align		8
        /*0060*/ 	.dword	_ZN40_INTERNAL_98fc78cc_4_k_cu_03e8967f_100874cute1_E
	.align		8
        /*0068*/ 	.dword	$str$22
	.align		8
        /*0070*/ 	.dword	$str$23


//--------------------- .text._ZN7cutlass13device_kernelINS_4gemm6kernel13GemmUniversalIN4cute5tupleIJiiiiEEENS1_10collective13CollectiveMmaINS1_34MainloopSm90TmaGmmaWarpSpecializedILi3ENS5_IJNS4_1CILi2EEENSA_ILi1EEESC_EEENS1_35KernelTmaWarpSpecializedCooperativeEEENS5_IJNSA_ILi384EEENSA_ILi128EEENSA_ILi64EEEEEENS_6half_tENS5_IJlSC_lEEESK_SL_NS4_8TiledMMAINS4_8MMA_AtomIJNS4_4SM904GMMA26MMA_64x128x16_F32F16F16_SSILNSP_5MajorE0ELSR_0ELNSP_7ScaleInE1ELSS_1EEEEEENS4_6LayoutISD_NS5_IJSC_NSA_ILi0EEESW_EEEEENS5_IJNS4_10UnderscoreESZ_SZ_EEEEENS4_13SM90_TMA_LOADENS4_14ComposedLayoutINS4_7SwizzleILi3ELi4ELi3EEENS4_18smem_ptr_flag_bitsILi16EEENSV_INS5_IJNSA_ILi8EEESI_EEENS5_IJSI_SC_EEEEEEEvNS4_8identityENS4_23SM90_TMA_LOAD_MULTICASTES1C_vS1D_EENS_8epilogue10collective6detail29Sm90TmaWarpSpecializedAdapterINS1H_15DefaultEpilogueISK_SL_SL_NS1G_6thread17LinearCombinationISK_Li1EffLNS1L_9ScaleType4KindE0ELNS_15FloatRoundStyleE2ESK_EENS1_15EpilogueDefaultEEEEEvvEEEEvNT_6ParamsE --------------------------
	.section	.text._ZN7cutlass13device_kernelINS_4gemm6kernel13GemmUniversalIN4cute5tupleIJiiiiEEENS1_10collective13CollectiveMmaINS1_34MainloopSm90TmaGmmaWarpSpecializedILi3ENS5_IJNS4_1CILi2EEENSA_ILi1EEESC_EEENS1_35KernelTmaWarpSpecializedCooperativeEEENS5_IJNSA_ILi384EEENSA_ILi128EEENSA_ILi64EEEEEENS_6half_tENS5_IJlSC_lEEESK_SL_NS4_8TiledMMAINS4_8MMA_AtomIJNS4_4SM904GMMA26MMA_64x128x16_F32F16F16_SSILNSP_5MajorE0ELSR_0ELNSP_7ScaleInE1ELSS_1EEEEEENS4_6LayoutISD_NS5_IJSC_NSA_ILi0EEESW_EEEEENS5_IJNS4_10UnderscoreESZ_SZ_EEEEENS4_13SM90_TMA_LOADENS4_14ComposedLayoutINS4_7SwizzleILi3ELi4ELi3EEENS4_18smem_ptr_flag_bitsILi16EEENSV_INS5_IJNSA_ILi8EEESI_EEENS5_IJSI_SC_EEEEEEEvNS4_8identityENS4_23SM90_TMA_LOAD_MULTICASTES1C_vS1D_EENS_8epilogue10collective6detail29Sm90TmaWarpSpecializedAdapterINS1H_15DefaultEpilogueISK_SL_SL_NS1G_6thread17LinearCombinationISK_Li1EffLNS1L_9ScaleType4KindE0ELNS_15FloatRoundStyleE2ESK_EENS1_15EpilogueDefaultEEEEEvvEEEEvNT_6ParamsE,"ax",@progbits
	.align	128
.text._ZN7cutlass13device_kernelINS_4gemm6kernel13GemmUniversalIN4cute5tupleIJiiiiEEENS1_10collective13CollectiveMmaINS1_34MainloopSm90TmaGmmaWarpSpecializedILi3ENS5_IJNS4_1CILi2EEENSA_ILi1EEESC_EEENS1_35KernelTmaWarpSpecializedCooperativeEEENS5_IJNSA_ILi384EEENSA_ILi128EEENSA_ILi64EEEEEENS_6half_tENS5_IJlSC_lEEESK_SL_NS4_8TiledMMAINS4_8MMA_AtomIJNS4_4SM904GMMA26MMA_64x128x16_F32F16F16_SSILNSP_5MajorE0ELSR_0ELNSP_7ScaleInE1ELSS_1EEEEEENS4_6LayoutISD_NS5_IJSC_NSA_ILi0EEESW_EEEEENS5_IJNS4_10UnderscoreESZ_SZ_EEEEENS4_13SM90_TMA_LOADENS4_14ComposedLayoutINS4_7SwizzleILi3ELi4ELi3EEENS4_18smem_ptr_flag_bitsILi16EEENSV_INS5_IJNSA_ILi8EEESI_EEENS5_IJSI_SC_EEEEEEEvNS4_8identityENS4_23SM90_TMA_LOAD_MULTICASTES1C_vS1D_EENS_8epilogue10collective6detail29Sm90TmaWarpSpecializedAdapterINS1H_15DefaultEpilogueISK_SL_SL_NS1G_6thread17LinearCombinationISK_Li1EffLNS1L_9ScaleType4KindE0ELNS_15FloatRoundStyleE2ESK_EENS1_15EpilogueDefaultEEEEEvvEEEEvNT_6ParamsE:
        .type           _ZN7cutlass13device_kernelINS_4gemm6kernel13GemmUniversalIN4cute5tupleIJiiiiEEENS1_10collective13CollectiveMmaINS1_34MainloopSm90TmaGmmaWarpSpecializedILi3ENS5_IJNS4_1CILi2EEENSA_ILi1EEESC_EEENS1_35KernelTmaWarpSpecializedCooperativeEEENS5_IJNSA_ILi384EEENSA_ILi128EEENSA_ILi64EEEEEENS_6half_tENS5_IJlSC_lEEESK_SL_NS4_8TiledMMAINS4_8MMA_AtomIJNS4_4SM904GMMA26MMA_64x128x16_F32F16F16_SSILNSP_5MajorE0ELSR_0ELNSP_7ScaleInE1ELSS_1EEEEEENS4_6LayoutISD_NS5_IJSC_NSA_ILi0EEESW_EEEEENS5_IJNS4_10UnderscoreESZ_SZ_EEEEENS4_13SM90_TMA_LOADENS4_14ComposedLayoutINS4_7SwizzleILi3ELi4ELi3EEENS4_18smem_ptr_flag_bitsILi16EEENSV_INS5_IJNSA_ILi8EEESI_EEENS5_IJSI_SC_EEEEEEEvNS4_8identityENS4_23SM90_TMA_LOAD_MULTICASTES1C_vS1D_EENS_8epilogue10collective6detail29Sm90TmaWarpSpecializedAdapterINS1H_15DefaultEpilogueISK_SL_SL_NS1G_6thread17LinearCombinationISK_Li1EffLNS1L_9ScaleType4KindE0ELNS_15FloatRoundStyleE2ESK_EENS1_15EpilogueDefaultEEEEEvvEEEEvNT_6ParamsE,@function
        .size           _ZN7cutlass13device_kernelINS_4gemm6kernel13GemmUniversalIN4cute5tupleIJiiiiEEENS1_10collective13CollectiveMmaINS1_34MainloopSm90TmaGmmaWarpSpecializedILi3ENS5_IJNS4_1CILi2EEENSA_ILi1EEESC_EEENS1_35KernelTmaWarpSpecializedCooperativeEEENS5_IJNSA_ILi384EEENSA_ILi128EEENSA_ILi64EEEEEENS_6half_tENS5_IJlSC_lEEESK_SL_NS4_8TiledMMAINS4_8MMA_AtomIJNS4_4SM904GMMA26MMA_64x128x16_F32F16F16_SSILNSP_5MajorE0ELSR_0ELNSP_7ScaleInE1ELSS_1EEEEEENS4_6LayoutISD_NS5_IJSC_NSA_ILi0EEESW_EEEEENS5_IJNS4_10UnderscoreESZ_SZ_EEEEENS4_13SM90_TMA_LOADENS4_14ComposedLayoutINS4_7SwizzleILi3ELi4ELi3EEENS4_18smem_ptr_flag_bitsILi16EEENSV_INS5_IJNSA_ILi8EEESI_EEENS5_IJSI_SC_EEEEEEEvNS4_8identityENS4_23SM90_TMA_LOAD_MULTICASTES1C_vS1D_EENS_8epilogue10collective6detail29Sm90TmaWarpSpecializedAdapterINS1H_15DefaultEpilogueISK_SL_SL_NS1G_6thread17LinearCombinationISK_Li1EffLNS1L_9ScaleType4KindE0ELNS_15FloatRoundStyleE2ESK_EENS1_15EpilogueDefaultEEEEEvvEEEEvNT_6ParamsE,(.L_x_209 - _ZN7cutlass13device_kernelINS_4gemm6kernel13GemmUniversalIN4cute5tupleIJiiiiEEENS1_10collective13CollectiveMmaINS1_34MainloopSm90TmaGmmaWarpSpecializedILi3ENS5_IJNS4_1CILi2EEENSA_ILi1EEESC_EEENS1_35KernelTmaWarpSpecializedCooperativeEEENS5_IJNSA_ILi384EEENSA_ILi128EEENSA_ILi64EEEEEENS_6half_tENS5_IJlSC_lEEESK_SL_NS4_8TiledMMAINS4_8MMA_AtomIJNS4_4SM904GMMA26MMA_64x128x16_F32F16F16_SSILNSP_5MajorE0ELSR_0ELNSP_7ScaleInE1ELSS_1EEEEEENS4_6LayoutISD_NS5_IJSC_NSA_ILi0EEESW_EEEEENS5_IJNS4_10UnderscoreESZ_SZ_EEEEENS4_13SM90_TMA_LOADENS4_14ComposedLayoutINS4_7SwizzleILi3ELi4ELi3EEENS4_18smem_ptr_flag_bitsILi16EEENSV_INS5_IJNSA_ILi8EEESI_EEENS5_IJSI_SC_EEEEEEEvNS4_8identityENS4_23SM90_TMA_LOAD_MULTICASTES1C_vS1D_EENS_8epilogue10collective6detail29Sm90TmaWarpSpecializedAdapterINS1H_15DefaultEpilogueISK_SL_SL_NS1G_6thread17LinearCombinationISK_Li1EffLNS1L_9ScaleType4KindE0ELNS_15FloatRoundStyleE2ESK_EENS1_15EpilogueDefaultEEEEEvvEEEEvNT_6ParamsE)
        .other          _ZN7cutlass13device_kernelINS_4gemm6kernel13GemmUniversalIN4cute5tupleIJiiiiEEENS1_10collective13CollectiveMmaINS1_34MainloopSm90TmaGmmaWarpSpecializedILi3ENS5_IJNS4_1CILi2EEENSA_ILi1EEESC_EEENS1_35KernelTmaWarpSpecializedCooperativeEEENS5_IJNSA_ILi384EEENSA_ILi128EEENSA_ILi64EEEEEENS_6half_tENS5_IJlSC_lEEESK_SL_NS4_8TiledMMAINS4_8MMA_AtomIJNS4_4SM904GMMA26MMA_64x128x16_F32F16F16_SSILNSP_5MajorE0ELSR_0ELNSP_7ScaleInE1ELSS_1EEEEEENS4_6LayoutISD_NS5_IJSC_NSA_ILi0EEESW_EEEEENS5_IJNS4_10UnderscoreESZ_SZ_EEEEENS4_13SM90_TMA_LOADENS4_14ComposedLayoutINS4_7SwizzleILi3ELi4ELi3EEENS4_18smem_ptr_flag_bitsILi16EEENSV_INS5_IJNSA_ILi8EEESI_EEENS5_IJSI_SC_EEEEEEEvNS4_8identityENS4_23SM90_TMA_LOAD_MULTICASTES1C_vS1D_EENS_8epilogue10collective6detail29Sm90TmaWarpSpecializedAdapterINS1H_15DefaultEpilogueISK_SL_SL_NS1G_6thread17LinearCombinationISK_Li1EffLNS1L_9ScaleType4KindE0ELNS_15FloatRoundStyleE2ESK_EENS1_15EpilogueDefaultEEEEEvvEEEEvNT_6ParamsE,@"STO_CUDA_ENTRY STV_DEFAULT"
_ZN7cutlass13device_kernelINS_4gemm6kernel13GemmUniversalIN4cute5tupleIJiiiiEEENS1_10collective13CollectiveMmaINS1_34MainloopSm90TmaGmmaWarpSpecializedILi3ENS5_IJNS4_1CILi2EEENSA_ILi1EEESC_EEENS1_35KernelTmaWarpSpecializedCooperativeEEENS5_IJNSA_ILi384EEENSA_ILi128EEENSA_ILi64EEEEEENS_6half_tENS5_IJlSC_lEEESK_SL_NS4_8TiledMMAINS4_8MMA_AtomIJNS4_4SM904GMMA26MMA_64x128x16_F32F16F16_SSILNSP_5MajorE0ELSR_0ELNSP_7ScaleInE1ELSS_1EEEEEENS4_6LayoutISD_NS5_IJSC_NSA_ILi0EEESW_EEEEENS5_IJNS4_10UnderscoreESZ_SZ_EEEEENS4_13SM90_TMA_LOADENS4_14ComposedLayoutINS4_7SwizzleILi3ELi4ELi3EEENS4_18smem_ptr_flag_bitsILi16EEENSV_INS5_IJNSA_ILi8EEESI_EEENS5_IJSI_SC_EEEEEEEvNS4_8identityENS4_23SM90_TMA_LOAD_MULTICASTES1C_vS1D_EENS_8epilogue10collective6detail29Sm90TmaWarpSpecializedAdapterINS1H_15DefaultEpilogueISK_SL_SL_NS1G_6thread17LinearCombinationISK_Li1EffLNS1L_9ScaleType4KindE0ELNS_15FloatRoundStyleE2ESK_EENS1_15EpilogueDefaultEEEEEvvEEEEvNT_6ParamsE:
[----:B------:R-:W0:Y:S01]  /*0000*/  LDC R1, c[0x0][0x28] ;  /* 0x00000a00ff017b82 */ /* 0x000e220000000800 */
[----:B------:R-:W1:Y:S01]  /*0010*/  S2R R2, SR_TID.X ;  /* 0x0000000000027919 */ /* 0x000e620000002100 */
[----:B------:R-:W-:Y:S01]  /*0020*/  ELECT P0, URZ, PT ;  /* 0x00000000003f782f */ /* 0x000fe20003800000 */
[----:B------:R-:W-:Y:S01]  /*0030*/  BSSY B0, `(.L_x_0) ;  /* 0x0000015000007945 */ /* 0x000fe20003800000 */
[--C-:B-1----:R-:W-:Y:S02]  /*0040*/  SHF.R.U32.HI R0, RZ, 0x5, R2.reuse ;  /* 0x00000005ff007819 */ /* 0x102fe40000011602 */
[----:B------:R-:W-:-:S03]  /*0050*/  SHF.R.U32.HI R3, RZ, 0x7, R2 ;  /* 0x00000007ff037819 */ /* 0x000fc60000011602 */
[----:B------:R-:W1:Y:S04]  /*0060*/  SHFL.IDX PT, R4, R0, RZ, 0x1f ;  /* 0x00001fff00047589 */ /* 0x000e6800000e0000 */
[----:B------:R-:W2:Y:S01]  /*0070*/  SHFL.IDX PT, R3, R3, RZ, 0x1f ;  /* 0x00001fff03037589 */ /* 0x000ea200000e0000 */
[----:B-1----:R-:W-:Y:S02]  /*0080*/  R2UR UR9, R4 ;  /* 0x00000000040972ca */ /* 0x002fe400000e0000 */
[----:B--2---:R-:W-:-:S11]  /*0090*/  R2UR UR5, R3 ;  /* 0x00000000030572ca */ /* 0x004fd600000e0000 */
[----:B------:R-:W-:Y:S02]  /*00a0*/  USHF.R.S32.HI UR4, URZ, 0x1f, UR9 ;  /* 0x0000001f3f047899 */ /* 0x000fe40008011409 */
[----:B------:R-:W-:Y:S02]  /*00b0*/  ISETP.NE.OR P0, PT, RZ, UR9, !P0 ;  /* 0x00000009ff007c0c */ /* 0x000fe4000c705670 */
[----:B------:R-:W-:-:S04]  /*00c0*/  ULEA.HI UR4, UR4, UR9, URZ, 0x2 ;  /* 0x0000000904047291 */ /* 0x000fc8000f8f103f */
[----:B------:R-:W-:-:S04]  /*00d0*/  ULOP3.LUT UR4, UR4, 0xfffffffc, URZ, 0xc0, !UPT ;  /* 0xfffffffc04047892 */ /* 0x000fc8000f8ec03f */
[----:B------:R-:W-:-:S03]  /*00e0*/  UIADD3 UR9, UR9, -UR4, URZ ;  /* 0x8000000409097290 */ /* 0x000fc6000fffe03f */
[----:B0-----:R-:W-:Y:S09]  /*00f0*/  @P0 BRA `(.L_x_1) ;  /* 0x0000000000200947 */ /* 0x001ff20003800000 */
[----:B------:R-:W-:Y:S02]  /*0100*/  ULDC.64 UR6, c[0x0][0x198] ;  /* 0x0000660000067ab9 */ /* 0x000fe40000000a00 */
[----:B------:R-:W-:Y:S02]  /*0110*/  UIADD3 UR10, UP0, UR6, 0xf0, URZ ;  /* 0x000000f0060a7890 */ /* 0x000fe4000ff1e03f */
[----:B------:R-:W-:Y:S02]  /*0120*/  UIADD3 UR6, UP1, UR6, 0x1f0, URZ ;  /* 0x000001f006067890 */ /* 0x000fe4000ff3e03f */
[----:B------:R-:W-:Y:S02]  /*0130*/  UIADD3.X UR11, URZ, UR7, URZ, UP0, !UPT ;  /* 0x000000073f0b7290 */ /* 0x000fe400087fe43f */
[----:B------:R-:W-:-:S07]  /*0140*/  UIADD3.X UR7, URZ, UR7, URZ, UP1, !UPT ;  /* 0x000000073f077290 */ /* 0x000fce0008ffe43f */
[----:B------:R0:W-:Y:S02]  /*0150*/  UTMACCTL.PF [UR10] ;  /* 0x000000000a0079b9 */ /* 0x0001e40008040000 */
[----:B------:R0:W-:Y:S02]  /*0160*/  UTMACCTL.PF [UR6] ;  /* 0x00000000060079b9 */ /* 0x0001e40008040000 */
[----:B0-----:R-:W-:Y:S01]  /*0170*/  NOP ;  /* 0x0000000000007918 */ /* 0x001fe20000000000 */
.L_x_1:
[----:B------:R-:W-:Y:S05]  /*0180*/  BSYNC B0 ;  /* 0x0000000000007941 */ /* 0x000fea0003800000 */
.L_x_0:
[----:B------:R-:W0:Y:S01]  /*0190*/  SHFL.IDX PT, R3, R0, RZ, 0x1f ;  /* 0x00001fff00037589 */ /* 0x000e2200000e0000 */
[----:B------:R-:W-:Y:S01]  /*01a0*/  UISETP.NE.AND UP0, UPT, UR9, 0x3, UPT ;  /* 0x000000030900788c */ /* 0x000fe2000bf05270 */
[----:B------:R-:W-:Y:S01]  /*01b0*/  ISETP.NE.AND P1, PT, RZ, UR5, PT ;  /* 0x00000005ff007c0c */ /* 0x000fe2000bf25270 */
[----:B------:R-:W-:Y:S02]  /*01c0*/  UIADD3 UR16, UR5, -0x1, URZ ;  /* 0xffffffff05107890 */ /* 0x000fe4000fffe03f */
[----:B------:R-:W-:Y:S02]  /*01d0*/  UISETP.EQ.OR UP0, UPT, UR9, URZ, !UP0 ;  /* 0x0000003f0900728c */ /* 0x000fe4000c702670 */
[----:B------:R-:W-:Y:S02]  /*01e0*/  UISETP.GE.U32.AND UP1, UPT, UR16, 0x2, UPT ;  /* 0x000000021000788c */ /* 0x000fe4000bf26070 */
[----:B------:R-:W-:-:S04]  /*01f0*/  UISETP.EQ.AND UP0, UPT, UR5, URZ, UP0 ;  /* 0x0000003f0500728c */ /* 0x000fc80008702270 */
[----:B------:R-:W-:-:S04]  /*0200*/  USEL UR40, URZ, 0x1, !UP0 ;  /* 0x000000013f287887 */ /* 0x000fc8000c000000 */
[----:B------:R-:W-:Y:S01]  /*0210*/  USEL UR40, UR40, 0x2, UP1 ;  /* 0x0000000228287887 */ /* 0x000fe20008800000 */
[----:B0-----:R-:W-:-:S13]  /*0220*/  ISETP.NE.AND P0, PT, R3, RZ, PT ;  /* 0x000000ff0300720c */ /* 0x001fda0003f05270 */
[----:B------:R-:W-:Y:S05]  /*0230*/  @P0 BRA `(.L_x_2) ;  /* 0x0000000000500947 */ /* 0x000fea0003800000 */
[----:B------:R-:W0:Y:S01]  /*0240*/  S2UR UR8, SR_CgaCtaId ;  /* 0x00000000000879c3 */ /* 0x000e220000008800 */
[----:B------:R-:W-:Y:S01]  /*0250*/  UMOV UR4, 0x400 ;  /* 0x0000040000047882 */ /* 0x000fe20000000000 */
[----:B------:R-:W-:Y:S01]  /*0260*/  UMOV UR5, 0x1 ;  /* 0x0000000100057882 */ /* 0x000fe20000000000 */
[----:B------:R-:W-:Y:S01]  /*0270*/  UMOV UR6, 0x4 ;  /* 0x0000000400067882 */ /* 0x000fe20000000000 */
[----:B------:R-:W-:Y:S01]  /*0280*/  ELECT P0, URZ, PT ;  /* 0x00000000003f782f */ /* 0x000fe20003800000 */
[----:B------:R-:W-:-:S04]  /*0290*/  UIADD3 UR6, -UR6, 0x100000, URZ ;  /* 0x0010000006067890 */ /* 0x000fc8000fffe13f */
[----:B------:R-:W-:Y:S02]  /*02a0*/  USHF.L.U32 UR7, UR6, 0xb, URZ ;  /* 0x0000000b06077899 */ /* 0x000fe4000800063f */
[----:B------:R-:W-:Y:S02]  /*02b0*/  USHF.L.U32 UR6, UR6, 0x1, URZ ;  /* 0x0000000106067899 */ /* 0x000fe4000800063f */
[----:B0-----:R-:W-:Y:S02]  /*02c0*/  ULEA UR8, UR8, UR4, 0x18 ;  /* 0x0000000408087291 */ /* 0x001fe4000f8ec03f */
[----:B------:R-:W-:-:S04]  /*02d0*/  UIADD3 UR4, -UR5, 0x100000, URZ ;  /* 0x0010000005047890 */ /* 0x000fc8000fffe13f */
[----:B------:R-:W-:Y:S02]  /*02e0*/  USHF.L.U32 UR5, UR4, 0xb, URZ ;  /* 0x0000000b04057899 */ /* 0x000fe4000800063f */
[----:B------:R-:W-:Y:S01]  /*02f0*/  USHF.L.U32 UR4, UR4, 0x1, URZ ;  /* 0x0000000104047899 */ /* 0x000fe2000800063f */
[----:B------:R-:W0:Y:S11]  /*0300*/  FENCE.VIEW.ASYNC.S ;  /* 0x00000000000073c6 */ /* 0x000e360000000000 */
[----:B0-----:R0:W1:Y:S01]  /*0310*/  SYNCS.EXCH.64 URZ, [UR8], UR4 ;  /* 0x00000004083f75b2 */ /* 0x0010620008000100 */
[----:B------:R0:W2:Y:S01]  /*0320*/  SYNCS.EXCH.64 URZ, [UR8+0x18], UR6 ;  /* 0x00001806083f75b2 */ /* 0x0000a20008000100 */
[----:B------:R0:W3:Y:S01]  /*0330*/  SYNCS.EXCH.64 URZ, [UR8+0x8], UR4 ;  /* 0x00000804083f75b2 */ /* 0x0000e20008000100 */
[----:B------:R0:W4:Y:S01]  /*0340*/  SYNCS.EXCH.64 URZ, [UR8+0x20], UR6 ;  /* 0x00002006083f75b2 */ /* 0x0001220008000100 */
[----:B------:R0:W0:Y:S01]  /*0350*/  SYNCS.EXCH.64 URZ, [UR8+0x10], UR4 ;  /* 0x00001004083f75b2 */ /* 0x0000220008000100 */
[----:B------:R0:W0:Y:S01]  /*0360*/  SYNCS.EXCH.64 URZ, [UR8+0x28], UR6 ;  /* 0x00002806083f75b2 */ /* 0x0000220008000100 */
[----:B------:R-:W-:Y:S01]  /*0370*/  NOP ;  /* 0x0000000000007918 */ /* 0x000fe20000000000 */
.L_x_2:
[----:B------:R-:W5:Y:S01]  /*0380*/  S2UR UR13, SR_CTAID.X ;  /* 0x00000000000d79c3 */ /* 0x000f620000002500 */
[----:B------:R-:W-:Y:S01]  /*0390*/  SHF.R.S32.HI R5, RZ, 0x1f, R2 ;  /* 0x0000001fff057819 */ /* 0x000fe20000011402 */
[----:B------:R-:W1:Y:S01]  /*03a0*/  SHFL.IDX PT, R6, R0, RZ, 0x1f ;  /* 0x00001fff00067589 */ /* 0x000e6200000e0000 */
[----:B0-----:R-:W-:Y:S01]  /*03b0*/  ULDC UR4, c[0x0][0x150] ;  /* 0x0000540000047ab9 */ /* 0x001fe20000000800 */
[----:B------:R-:W-:Y:S02]  /*03c0*/  ELECT P0, URZ, PT ;  /* 0x00000000003f782f */ /* 0x000fe40003800000 */
[----:B------:R-:W-:Y:S01]  /*03d0*/  LEA.HI R5, R5, R2, RZ, 0x7 ;  /* 0x0000000205057211 */ /* 0x000fe200078f38ff */
[----:B------:R-:W-:Y:S01]  /*03e0*/  ULDC UR5, c[0x0][0x154] ;  /* 0x0000550000057ab9 */ /* 0x000fe20000000800 */
[----:B------:R-:W-:Y:S01]  /*03f0*/  ULDC UR8, c[0x0][0x144] ;  /* 0x0000510000087ab9 */ /* 0x000fe20000000800 */
[----:B------:R-:W0:Y:S01]  /*0400*/  S2UR UR10, SR_CTAID.Y ;  /* 0x00000000000a79c3 */ /* 0x000e220000002600 */
[----:B------:R-:W-:Y:S01]  /*0410*/  LOP3.LUT R5, R5, 0xffffff80, RZ, 0xc0, !PT ;  /* 0xffffff8005057812 */ /* 0x000fe200078ec0ff */
[----:B------:R-:W-:Y:S01]  /*0420*/  NOP ;  /* 0x0000000000007918 */ /* 0x000fe20000000000 */
[----:B------:R-:W-:Y:S01]  /*0430*/  NOP ;  /* 0x0000000000007918 */ /* 0x000fe20000000000 */
[----:B------:R-:W-:Y:S01]  /*0440*/  ULDC UR11, c[0x0][0x148] ;  /* 0x00005200000b7ab9 */ /* 0x000fe20000000800 */
[----:B------:R-:W-:-:S02]  /*0450*/  IMAD.MOV.U32 R18, RZ, RZ, 0x1 ;  /* 0x00000001ff127424 */ /* 0x000fc400078e00ff */
[----:B------:R-:W-:-:S05]  /*0460*/  IMAD.IADD R5, R2, 0x1, -R5 ;  /* 0x0000000102057824 */ /* 0x000fca00078e0a05 */
[----:B------:R-:W-:Y:S02]  /*0470*/  SHF.R.S32.HI R4, RZ, 0x1f, R5 ;  /* 0x0000001fff047819 */ /* 0x000fe40000011405 */
[----:B-----5:R-:W-:Y:S02]  /*0480*/  I2FP.F32.U32 R7, UR13 ;  /* 0x0000000d00077c45 */ /* 0x020fe40008201000 */
[----:B------:R-:W-:Y:S02]  /*0490*/  LEA.HI R4, R4, R5, RZ, 0x3 ;  /* 0x0000000504047211 */ /* 0x000fe400078f18ff */
[----:B-1----:R-:W-:Y:S01]  /*04a0*/  ISETP.NE.OR P0, PT, R6, RZ, !P0 ;  /* 0x000000ff0600720c */ /* 0x002fe20004705670 */
[----:B------:R-:W-:Y:S01]  /*04b0*/  FMUL R8, R7, UR4 ;  /* 0x0000000407087c20 */ /* 0x000fe20008400000 */
[--C-:B------:R-:W-:Y:S02]  /*04c0*/  SHF.R.S32.HI R0, RZ, 0x3, R4.reuse ;  /* 0x00000003ff007819 */ /* 0x100fe40000011404 */
[----:B------:R-:W-:-:S02]  /*04d0*/  SHF.R.S32.HI R7, RZ, 0x1f, R4 ;  /* 0x0000001fff077819 */ /* 0x000fc40000011404 */
[----:B------:R-:W-:Y:S01]  /*04e0*/  SHF.R.S32.HI R4, RZ, 0x1f, R3 ;  /* 0x0000001fff047819 */ /* 0x000fe20000011403 */
[----:B------:R-:W1:Y:S01]  /*04f0*/  F2I.U32.TRUNC.NTZ R8, R8 ;  /* 0x0000000800087305 */ /* 0x000e62000020f000 */
[----:B------:R-:W-:Y:S02]  /*0500*/  LEA.HI R7, R7, R0, RZ, 0x2 ;  /* 0x0000000007077211 */ /* 0x000fe400078f10ff */
[----:B------:R-:W-:Y:S02]  /*0510*/  LEA.HI R4, R4, R3, RZ, 0x2 ;  /* 0x0000000304047211 */ /* 0x000fe400078f10ff */
[----:B------:R-:W-:Y:S01]  /*0520*/  LOP3.LUT R7, R7, 0xfffffffc, RZ, 0xc0, !PT ;  /* 0xfffffffc07077812 */ /* 0x000fe200078ec0ff */
[----:B------:R-:W-:Y:S01]  /*0530*/  VOTEU.ALL UP0, P0 ;  /* 0x00000000003f7886 */ /* 0x000fe20000000000 */
[----:B------:R-:W-:Y:S01]  /*0540*/  LOP3.LUT R4, R4, 0x3ffffffc, RZ, 0xc0, !PT ;  /* 0x3ffffffc04047812 */ /* 0x000fe200078ec0ff */
[----:B------:R-:W-:Y:S02]  /*0550*/  VOTEU.ALL UP1, P0 ;  /* 0x00000000003f7886 */ /* 0x000fe40000020000 */
[----:B------:R-:W-:Y:S01]  /*0560*/  IMAD.IADD R7, R0, 0x1, -R7 ;  /* 0x0000000100077824 */ /* 0x000fe200078e0a07 */
[----:B0-----:R-:W-:Y:S01]  /*0570*/  I2FP.F32.U32 R0, UR10 ;  /* 0x0000000a00007c45 */ /* 0x001fe20008201000 */
[----:B------:R-:W-:Y:S01]  /*0580*/  IMAD.IADD R4, R3, 0x1, -R4 ;  /* 0x0000000103047824 */ /* 0x000fe200078e0a04 */
[----:B------:R-:W0:Y:S01]  /*0590*/  @!UP0 S2UR UR7, SR_CgaCtaId ;  /* 0x00000000000789c3 */ /* 0x000e220000008800 */
[----:B------:R-:W-:Y:S01]  /*05a0*/  @!UP0 UMOV UR6, 0x400 ;  /* 0x0000040000068882 */ /* 0x000fe20000000000 */
[----:B-1----:R-:W-:Y:S01]  /*05b0*/  R2UR UR4, R8 ;  /* 0x00000000080472ca */ /* 0x002fe200000e0000 */
[----:B------:R-:W-:-:S02]  /*05c0*/  IMAD R4, R4, 0x4, R7 ;  /* 0x0000000404047824 */ /* 0x000fc400078e0207 */
[----:B------:R-:W-:Y:S02]  /*05d0*/  FMUL R6, R0, UR5 ;  /* 0x0000000500067c20 */ /* 0x000fe40008400000 */
[C---:B------:R-:W-:Y:S01]  /*05e0*/  IMAD.SHL.U32 R19, R4.reuse, 0x4, RZ ;  /* 0x0000000404137824 */ /* 0x040fe200078e00ff */
[----:B------:R-:W-:-:S03]  /*05f0*/  LEA.HI R0, R4, R4, RZ, 0x1 ;  /* 0x0000000404007211 */ /* 0x000fc600078f08ff */
[----:B------:R-:W1:Y:S01]  /*0600*/  F2I.U32.TRUNC.NTZ R6, R6 ;  /* 0x0000000600067305 */ /* 0x000e62000020f000 */
[----:B------:R-:W-:Y:S02]  /*0610*/  LOP3.LUT R3, R0, 0xfffffffe, RZ, 0xc0, !PT ;  /* 0xfffffffe00037812 */ /* 0x000fe400078ec0ff */
[C---:B------:R-:W-:Y:S01]  /*0620*/  LOP3.LUT R19, R4.reuse, 0xc, R19, 0x78, !PT ;  /* 0x0000000c04137812 */ /* 0x040fe200078e7813 */
[----:B------:R-:W-:Y:S02]  /*0630*/  UIADD3 UR4, -UR4, URZ, URZ ;  /* 0x0000003f04047290 */ /* 0x000fe4000fffe13f */
[----:B------:R-:W-:Y:S02]  /*0640*/  IMAD.IADD R3, R4, 0x1, -R3 ;  /* 0x0000000104037824 */ /* 0x000fe400078e0a03 */
[----:B------:R-:W-:-:S03]  /*0650*/  UIMAD UR8, UR8, UR4, UR13 ;  /* 0x00000004080872a4 */ /* 0x000fc6000f8e020d */
[----:B------:R-:W-:Y:S02]  /*0660*/  UMOV UR4, 0x20 ;  /* 0x0000002000047882 */ /* 0x000fe40000000000 */
[----:B------:R-:W-:-:S04]  /*0670*/  @!UP0 UIADD3 UR4, -UR4, 0x100000, URZ ;  /* 0x0010000004048890 */ /* 0x000fc8000fffe13f */
[----:B------:R-:W-:Y:S02]  /*0680*/  @!UP0 USHF.L.U32 UR5, UR4, 0xb, URZ ;  /* 0x0000000b04058899 */ /* 0x000fe4000800063f */
[----:B------:R-:W-:Y:S01]  /*0690*/  @!UP0 USHF.L.U32 UR4, UR4, 0x1, URZ ;  /* 0x0000000104048899 */ /* 0x000fe2000800063f */
[----:B------:R-:W-:Y:S01]  /*06a0*/  ISETP.NE.AND P3, PT, R3, UR8, PT ;  /* 0x0000000803007c0c */ /* 0x000fe2000bf65270 */
[----:B0-----:R-:W-:Y:S01]  /*06b0*/  @!UP0 ULEA UR6, UR7, UR6, 0x18 ;  /* 0x0000000607068291 */ /* 0x001fe2000f8ec03f */
[----:B------:R-:W0:Y:S01]  /*06c0*/  LDC R3, c[0x0][0x140] ;  /* 0x00005000ff037b82 */ /* 0x000e220000000800 */
[----:B-1----:R-:W-:Y:S01]  /*06d0*/  R2UR UR12, R6 ;  /* 0x00000000060c72ca */ /* 0x002fe200000e0000 */
[----:B------:R-:W-:Y:S01]  /*06e0*/  VOTEU.ALL UP0, P0 ;  /* 0x00000000003f7886 */ /* 0x000fe20000000000 */
[----:B------:R-:W-:-:S04]  /*06f0*/  LOP3.LUT P0, RZ, R5, 0x7, RZ, 0xc0, !PT ;  /* 0x0000000705ff7812 */ /* 0x000fc8000780c0ff */
[C---:B------:R-:W-:Y:S01]  /*0700*/  ISETP.LT.U32.AND P0, PT, R19.reuse, 0x2, !P0 ;  /* 0x000000021300780c */ /* 0x040fe20004701070 */
[----:B------:R-:W1:Y:S03]  /*0710*/  FENCE.VIEW.ASYNC.S ;  /* 0x00000000000073c6 */ /* 0x000e660000000000 */
[----:B-1----:R-:W1:Y:S01]  /*0720*/  @!UP0 SYNCS.EXCH.64 URZ, [UR6+0x40], UR4 ;  /* 0x00004004063f85b2 */ /* 0x002e620008000100 */
[----:B------:R-:W-:Y:S02]  /*0730*/  @P3 LEA.HI R0, R19, R19, RZ, 0x1 ;  /* 0x0000001313003211 */ /* 0x000fe400078f08ff */
[----:B------:R-:W-:Y:S02]  /*0740*/  UIADD3 UR12, -UR12, URZ, URZ ;  /* 0x0000003f0c0c7290 */ /* 0x000fe4000fffe13f */
[----:B------:R-:W-:Y:S02]  /*0750*/  @P3 SHF.R.S32.HI R0, RZ, 0x1, R0 ;  /* 0x00000001ff003819 */ /* 0x000fe40000011400 */
[----:B0-----:R-:W-:-:S02]  /*0760*/  ISETP.EQ.U32.AND P2, PT, R3, 0x1, PT ;  /* 0x000000010300780c */ /* 0x001fc40003f42070 */
[----:B------:R-:W-:Y:S01]  /*0770*/  SEL R3, RZ, 0x1, !P0 ;  /* 0x00000001ff037807 */ /* 0x000fe20004000000 */
[----:B------:R0:W1:Y:S01]  /*0780*/  @!UP1 SYNCS.EXCH.64 URZ, [UR6+0x48], UR4 ;  /* 0x00004804063f95b2 */ /* 0x0000620008000100 */
[----:B------:R-:W-:Y:S01]  /*0790*/  NOP ;  /* 0x0000000000007918 */ /* 0x000fe20000000000 */
[----:B0-----:R-:W-:-:S06]  /*07a0*/  UIMAD UR4, UR11, UR12, UR10 ;  /* 0x0000000c0b0472a4 */ /* 0x001fcc000f8e020a */
[----:B------:R-:W-:-:S04]  /*07b0*/  @P3 ISETP.NE.AND P4, PT, R0, UR4, PT ;  /* 0x0000000400003c0c */ /* 0x000fc8000bf85270 */
[----:B------:R-:W-:-:S04]  /*07c0*/  @P3 SEL R18, RZ, 0x1, P4 ;  /* 0x00000001ff123807 */ /* 0x000fc80002000000 */
[----:B------:R-:W-:Y:S01]  /*07d0*/  LOP3.LUT R18, R18, R3, RZ, 0xc0, !PT ;  /* 0x0000000312127212 */ /* 0x000fe200078ec0ff */
[----:B------:R-:W-:Y:S06]  /*07e0*/  @!P2 BRA `(.L_x_3) ;  /* 0x000000000008a947 */ /* 0x000fec0003800000 */
[----:B-1234-:R-:W-:Y:S01]  /*07f0*/  UCGABAR_ARV ;  /* 0x00000000000079c7 */ /* 0x01efe20008000000 */
[----:B------:R-:W-:Y:S05]  /*0800*/  BRA `(.L_x_4) ;  /* 0x0000000000047947 */ /* 0x000fea0003800000 */
.L_x_3:
[----:B-1234-:R-:W-:Y:S01]  /*0810*/  NOP ;  /* 0x0000000000007918 */ /* 0x01efe20000000000 */
.L_x_4:
[----:B------:R-:W-:Y:S01]  /*0820*/  ULDC UR4, c[0x0][0x65c] ;  /* 0x0001970000047ab9 */ /* 0x000fe20000000800 */
[----:B------:R-:W-:Y:S01]  /*0830*/  UMOV UR5, URZ ;  /* 0x0000003f00057c82 */ /* 0x000fe20008000000 */
[----:B------:R-:W-:-:S03]  /*0840*/  UISETP.NE.AND UP0, UPT, UR4, 0x1, UPT ;  /* 0x000000010400788c */ /* 0x000fc6000bf05270 */
[----:B------:R-:W-:Y:S01]  /*0850*/  UMOV UR4, UR13 ;  /* 0x0000000d00047c82 */ /* 0x000fe20008000000 */
[----:B------:R-:W-:Y:S02]  /*0860*/  UP2UR UR41, UPR, URZ, 0x1 ;  /* 0x000000013f297883 */ /* 0x000fe40008000000 */
[----:B------:R-:W-:Y:S02]  /*0870*/  PLOP3.LUT P3, PT, PT, PT, UP0, 0x80, 0x0 ;  /* 0x000000000000781c */ /* 0x000fe40003f6f008 */
[----:B------:R-:W-:Y:S02]  /*0880*/  PLOP3.LUT P4, PT, PT, PT, UP0, 0x80, 0x0 ;  /* 0x000000000000781c */ /* 0x000fe40003f8f008 */
[----:B------:R-:W-:Y:S01]  /*0890*/  PLOP3.LUT P5, PT, PT, PT, UP0, 0x80, 0x0 ;  /* 0x000000000000781c */ /* 0x000fe20003faf008 */
[----:B------:R-:W-:Y:S01]  /*08a0*/  @UP0 ULDC UR14, c[0x0][0x10] ;  /* 0x00000400000e0ab9 */ /* 0x000fe20000000800 */
[----:B------:R-:W-:Y:S01]  /*08b0*/  @UP0 UMOV UR6, UR10 ;  /* 0x0000000a00060c82 */ /* 0x000fe20008000000 */
[----:B------:R-:W-:Y:S01]  /*08c0*/  @UP0 UMOV UR7, URZ ;  /* 0x0000003f00070c82 */ /* 0x000fe20008000000 */
[----:B------:R-:W-:Y:S01]  /*08d0*/  PLOP3.LUT P0, PT, PT, PT, UP0, 0x80, 0x0 ;  /* 0x000000000000781c */ /* 0x000fe20003f0f008 */
[----:B------:R-:W-:-:S03]  /*08e0*/  @UP0 UIMAD.WIDE.U32 UR14, UR13, UR14, UR6 ;  /* 0x0000000e0d0e02a5 */ /* 0x000fc6000f8e0006 */
[----:B------:R-:W-:Y:S01]  /*08f0*/  @!UP0 ULDC UR7, c[0x0][0xc] ;  /* 0x0000030000078ab9 */ /* 0x000fe20000000800 */
[----:B------:R-:W-:Y:S01]  /*0900*/  @UP0 UMOV UR6, URZ ;  /* 0x0000003f00060c82 */ /* 0x000fe20008000000 */
[----:B------:R-:W-:Y:S01]  /*0910*/  @!UP0 UIMAD.WIDE.U32 UR4, UR10, UR7, UR4 ;  /* 0x000000070a0482a5 */ /* 0x000fe2000f8e0004 */
[----:B------:R-:W-:Y:S01]  /*0920*/  IMAD.U32 R17, RZ, RZ, UR15 ;  /* 0x0000000fff117e24 */ /* 0x000fe2000f8e00ff */
[----:B------:R-:W-:Y:S01]  /*0930*/  @UP0 UIADD3 UR6, UR15, UR6, URZ ;  /* 0x000000060f060290 */ /* 0x000fe2000fffe03f */
[----:B------:R-:W-:-:S03]  /*0940*/  IMAD.U32 R16, RZ, RZ, UR14 ;  /* 0x0000000eff107e24 */ /* 0x000fc6000f8e00ff */
[----:B------:R-:W-:Y:S02]  /*0950*/  IMAD.U32 R4, RZ, RZ, UR4 ;  /* 0x00000004ff047e24 */ /* 0x000fe4000f8e00ff */
[----:B------:R-:W-:Y:S02]  /*0960*/  IMAD.U32 R7, RZ, RZ, UR5 ;  /* 0x00000005ff077e24 */ /* 0x000fe4000f8e00ff */
[----:B------:R-:W-:Y:S02]  /*0970*/  @P3 IMAD.U32 R17, RZ, RZ, UR6 ;  /* 0x00000006ff113e24 */ /* 0x000fe4000f8e00ff */
[----:B------:R-:W-:Y:S02]  /*0980*/  IMAD.U32 R5, RZ, RZ, UR5 ;  /* 0x00000005ff057e24 */ /* 0x000fe4000f8e00ff */
[----:B------:R-:W-:Y:S02]  /*0990*/  IMAD.U32 R6, RZ, RZ, UR4 ;  /* 0x00000004ff067e24 */ /* 0x000fe4000f8e00ff */
[----:B------:R-:W-:-:S02]  /*09a0*/  @!P4 IMAD.MOV.U32 R16, RZ, RZ, R4 ;  /* 0x000000ffff10c224 */ /* 0x000fc400078e0004 */
[----:B------:R-:W-:Y:S01]  /*09b0*/  @!P5 IMAD.MOV.U32 R17, RZ, RZ, R7 ;  /* 0x000000ffff11d224 */ /* 0x000fe200078e0007 */
[----:B------:R-:W-:Y:S06]  /*09c0*/  @!P2 BRA `(.L_x_5) ;  /* 0x00000000000ca947 */ /* 0x000fec0003800000 */
[----:B------:R-:W-:Y:S01]  /*09d0*/  UCGABAR_WAIT ;  /* 0x0000000000007dc7 */ /* 0x000fe20008000000 */
[----:B------:R-:W-:Y:S01]  /*09e0*/  CCTL.IVALL ;  /* 0x00000000ff00798f */ /* 0x000fe20002000000 */
[----:B------:R-:W-:Y:S05]  /*09f0*/  BRA `(.L_x_6) ;  /* 0x0000000000047947 */ /* 0x000fea0003800000 */
.L_x_5:
[----:B------:R-:W-:Y:S06]  /*0a00*/  BAR.SYNC.DEFER_BLOCKING 0x0 ;  /* 0x0000000000007b1d */ /* 0x000fec0000010000 */
.L_x_6:
[----:B------:R-:W-:Y:S05]  /*0a10*/  @!P1 BRA `(.L_x_7) ;  /* 0x000000dc000c9947 */ /* 0x000fea0003800000 */
[----:B------:R-:W-:-:S06]  /*0a20*/  UISETP.GT.U32.AND UP0, UPT, UR16, 0x1, UPT ;  /* 0x000000011000788c */ /* 0x000fcc000bf04070 */
[----:B------:R-:W-:-:S13]  /*0a30*/  PLOP3.LUT P0, PT, PT, PT, UP0, 0x80, 0x0 ;  /* 0x000000000000781c */ /* 0x000fda0003f0f008 */
[----:B------:R-:W-:Y:S05]  /*0a40*/  @P0 EXIT ;  /* 0x000000000000094d */ /* 0x000fea0003800000 */
[----:B------:R-:W-:Y:S01]  /*0a50*/  ULDC.64 UR4, c[0x0][0x650] ;  /* 0x0001940000047ab9 */ /* 0x000fe20000000a00 */
[----:B------:R-:W-:Y:S01]  /*0a60*/  UMOV UR42, 0xffffffff ;  /* 0xffffffff002a7882 */ /* 0x000fe20000000000 */
[----:B------:R-:W-:Y:S01]  /*0a70*/  ISETP.GE.U32.AND P0, PT, R16, UR4, PT ;  /* 0x0000000410007c0c */ /* 0x000fe2000bf06070 */
[----:B------:R-:W-:Y:S01]  /*0a80*/  UMOV UR43, 0xffffffff ;  /* 0xffffffff002b7882 */ /* 0x000fe20000000000 */
[----:B------:R-:W-:Y:S01]  /*0a90*/  UMOV UR44, 0xffffffff ;  /* 0xffffffff002c7882 */ /* 0x000fe20000000000 */
[----:B------:R-:W-:Y:S02]  /*0aa0*/  PRMT R0, RZ, 0x7610, R0 ;  /* 0x00007610ff007816 */ /* 0x000fe40000000000 */
[----:B------:R-:W-:-:S13]  /*0ab0*/  ISETP.GE.U32.AND.EX P0, PT, R17, UR5, PT, P0 ;  /* 0x0000000511007c0c */ /* 0x000fda000bf06100 */
[----:B------:R-:W-:Y:S05]  /*0ac0*/  @P0 BRA `(.L_x_8) ;  /* 0x0000000400480947 */ /* 0x000fea0003800000 */
[----:B------:R-:W-:Y:S01]  /*0ad0*/  ULDC.64 UR16, c[0x0][0x628] ;  /* 0x00018a0000107ab9 */ /* 0x000fe20000000a00 */
[C---:B------:R-:W-:Y:S01]  /*0ae0*/  R2UR UR19, R16.reuse ;  /* 0x00000000101372ca */ /* 0x040fe200000e0000 */
[----:B------:R-:W-:Y:S01]  /*0af0*/  ULDC UR18, c[0x0][0x630] ;  /* 0x00018c0000127ab9 */ /* 0x000fe20000000800 */
[----:B------:R-:W-:Y:S02]  /*0b00*/  ISETP.NE.U32.AND P0, PT, RZ, UR16, PT ;  /* 0x00000010ff007c0c */ /* 0x000fe4000bf05070 */
[----:B------:R-:W-:Y:S02]  /*0b10*/  R2UR UR4, R16 ;  /* 0x00000000100472ca */ /* 0x000fe400000e0000 */
[----:B------:R-:W-:Y:S02]  /*0b20*/  ISETP.NE.AND.EX P0, PT, RZ, UR17, PT, P0 ;  /* 0x00000011ff007c0c */ /* 0x000fe4000bf05300 */
[----:B------:R-:W-:-:S11]  /*0b30*/  R2UR UR5, R17 ;  /* 0x00000000110572ca */ /* 0x000fd600000e0000 */
[----:B------:R-:W-:Y:S05]  /*0b40*/  @!P0 BRA `(.L_x_9) ;  /* 0x0000000000308947 */ /* 0x000fea0003800000 */
[----:B------:R-:W-:Y:S01]  /*0b50*/  R2UR UR4, R16 ;  /* 0x00000000100472ca */ /* 0x000fe200000e0000 */
[----:B------:R-:W-:Y:S01]  /*0b60*/  ULDC UR9, c[0x0][0x634] ;  /* 0x00018d0000097ab9 */ /* 0x000fe20000000800 */
[----:B------:R-:W-:-:S11]  /*0b70*/  R2UR UR13, R17 ;  /* 0x00000000110d72ca */ /* 0x000fd600000e0000 */
[----:B------:R-:W-:-:S04]  /*0b80*/  UIADD3 UR9, UP0, UR4, UR9, URZ ;  /* 0x0000000904097290 */ /* 0x000fc8000ff1e03f */
[----:B------:R-:W-:-:S04]  /*0b90*/  UIADD3.X UR13, URZ, UR13, URZ, UP0, !UPT ;  /* 0x0000000d3f0d7290 */ /* 0x000fc800087fe43f */
[----:B------:R-:W-:-:S04]  /*0ba0*/  UIMAD.WIDE.U32 UR4, UR13, UR16, URZ ;  /* 0x000000100d0472a5 */ /* 0x000fc8000f8e003f */
[----:B------:R-:W-:Y:S02]  /*0bb0*/  UIMAD.WIDE.U32 UR6, UP0, UR9, UR17, UR4 ;  /* 0x00000011090672a5 */ /* 0x000fe4000f800004 */
[----:B------:R-:W-:Y:S02]  /*0bc0*/  UIMAD.WIDE.U32 UR4, UR9, UR16, URZ ;  /* 0x00000010090472a5 */ /* 0x000fe4000f8e003f */
[----:B------:R-:W-:Y:S02]  /*0bd0*/  UIADD3.X UR15, URZ, URZ, URZ, UP0, !UPT ;  /* 0x0000003f3f0f7290 */ /* 0x000fe400087fe43f */
[----:B------:R-:W-:Y:S01]  /*0be0*/  UIADD3 URZ, UP0, UR5, UR6, URZ ;  /* 0x00000006053f7290 */ /* 0x000fe2000ff1e03f */
[----:B------:R-:W-:-:S03]  /*0bf0*/  UMOV UR14, UR7 ;  /* 0x00000007000e7c82 */ /* 0x000fc60008000000 */
[----:B------:R-:W-:-:S12]  /*0c00*/  UIMAD.WIDE.U32.X UR4, UR13, UR17, UR14, UP0 ;  /* 0x000000110d0472a5 */ /* 0x000fd800080e040e */
.L_x_9:
[----:B------:R-:W-:Y:S01]  /*0c10*/  USHF.R.U64 UR44, UR4, UR18, UR5 ;  /* 0x00000012042c7299 */ /* 0x000fe20008001205 */
[----:B------:R-:W-:Y:S01]  /*0c20*/  R2UR UR7, R17 ;  /* 0x00000000110772ca */ /* 0x000fe200000e0000 */
[----:B------:R-:W-:Y:S02]  /*0c30*/  USHF.R.U32.HI UR4, URZ, UR18, UR5 ;  /* 0x000000123f047299 */ /* 0x000fe40008011605 */
[----:B------:R-:W-:Y:S01]  /*0c40*/  UIADD3 UR5, UP0, URZ, -UR44, URZ ;  /* 0x8000002c3f057290 */ /* 0x000fe2000ff1e03f */
[----:B------:R-:W-:Y:S01]  /*0c50*/  ULDC.64 UR14, c[0x0][0x620] ;  /* 0x00018800000e7ab9 */ /* 0x000fe20000000a00 */
[----:B------:R-:W-:Y:S02]  /*0c60*/  UMOV UR6, UR19 ;  /* 0x0000001300067c82 */ /* 0x000fe40008000000 */
[----:B------:R-:W-:Y:S01]  /*0c70*/  UIADD3.X UR4, URZ, ~UR4, URZ, UP0, !UPT ;  /* 0x800000043f047290 */ /* 0x000fe200087fe43f */
[----:B------:R-:W-:Y:S01]  /*0c80*/  ULDC UR9, c[0x0][0x618] ;  /* 0x0001860000097ab9 */ /* 0x000fe20000000800 */
[----:B------:R-:W-:-:S02]  /*0c90*/  UIMAD UR12, UR11, UR12, UR10 ;  /* 0x0000000c0b0c72a4 */ /* 0x000fc4000f8e020a */
[----:B------:R-:W-:Y:S02]  /*0ca0*/  UIMAD UR4, UR4, UR14, URZ ;  /* 0x0000000e040472a4 */ /* 0x000fe4000f8e023f */
[----:B------:R-:W-:Y:S02]  /*0cb0*/  UIMAD.WIDE.U32 UR6, UR5, UR14, UR6 ;  /* 0x0000000e050672a5 */ /* 0x000fe4000f8e0006 */
[----:B------:R-:W-:Y:S01]  /*0cc0*/  UIMAD UR4, UR5, UR15, UR4 ;  /* 0x0000000f050472a4 */ /* 0x000fe2000f8e0204 */
[----:B------:R-:W-:Y:S01]  /*0cd0*/  ULDC UR10, c[0x0][0x608] ;  /* 0x00018200000a7ab9 */ /* 0x000fe20000000800 */
[----:B------:R-:W-:Y:S02]  /*0ce0*/  ULDC UR18, c[0x0][0x658] ;  /* 0x0001960000127ab9 */ /* 0x000fe40000000800 */
[----:B------:R-:W-:Y:S01]  /*0cf0*/  UIADD3 UR7, UR7, UR4, URZ ;  /* 0x0000000407077290 */ /* 0x000fe2000fffe03f */
[----:B------:R-:W-:Y:S02]  /*0d00*/  UMOV UR11, 0xffffffff ;  /* 0xffffffff000b7882 */ /* 0x000fe40000000000 */
[----:B------:R-:W-:Y:S01]  /*0d10*/  ULDC.64 UR4, c[0x0][0x640] ;  /* 0x0001900000047ab9 */ /* 0x000fe20000000a00 */
[----:B------:R-:W-:Y:S01]  /*0d20*/  USHF.R.U64 UR16, UR6, UR9, UR7 ;  /* 0x0000000906107299 */ /* 0x000fe20008001207 */
[----:B------:R-:W-:Y:S01]  /*0d30*/  ISETP.NE.U32.AND P0, PT, RZ, UR4, PT ;  /* 0x00000004ff007c0c */ /* 0x000fe2000bf05070 */
[----:B------:R-:W-:-:S02]  /*0d40*/  USHF.R.U32.HI UR7, URZ, UR9, UR7 ;  /* 0x000000093f077299 */ /* 0x000fc40008011607 */
[----:B------:R-:W-:Y:S01]  /*0d50*/  USHF.L.U32 UR6, UR11, UR18, URZ ;  /* 0x000000120b067299 */ /* 0x000fe2000800063f */
[----:B------:R-:W-:Y:S01]  /*0d60*/  ISETP.NE.AND.EX P0, PT, RZ, UR5, PT, P0 ;  /* 0x00000005ff007c0c */ /* 0x000fe2000bf05300 */
[----:B------:R-:W-:Y:S02]  /*0d70*/  USHF.R.U64 UR22, UR16, UR10, UR7 ;  /* 0x0000000a10167299 */ /* 0x000fe40008001207 */
[----:B------:R-:W-:Y:S02]  /*0d80*/  USHF.R.U32.HI UR7, URZ, UR10, UR7 ;  /* 0x0000000a3f077299 */ /* 0x000fe40008011607 */
[----:B------:R-:W-:Y:S02]  /*0d90*/  UISETP.NE.AND UP1, UPT, UR41, URZ, UPT ;  /* 0x0000003f2900728c */ /* 0x000fe4000bf25270 */
[----:B------:R-:W-:Y:S01]  /*0da0*/  USHF.R.U64 UR23, UR22, UR18, UR7 ;  /* 0x0000001216177299 */ /* 0x000fe20008001207 */
[----:B------:R-:W-:Y:S01]  /*0db0*/  ULDC UR17, c[0x0][0x600] ;  /* 0x0001800000117ab9 */ /* 0x000fe20000000800 */
[----:B------:R-:W-:-:S02]  /*0dc0*/  ULOP3.LUT UR13, URZ, UR6, URZ, 0x33, !UPT ;  /* 0x000000063f0d7292 */ /* 0x000fc4000f8e333f */
[----:B------:R-:W-:Y:S02]  /*0dd0*/  UIADD3 UR15, UR17, -0x1, URZ ;  /* 0xffffffff110f7890 */ /* 0x000fe4000fffe03f */
[----:B------:R-:W-:Y:S02]  /*0de0*/  USEL UR12, UR8, UR12, !UP1 ;  /* 0x0000000c080c7287 */ /* 0x000fe4000c800000 */
[----:B------:R-:W-:Y:S01]  /*0df0*/  USHF.R.U32.HI UR7, URZ, UR18, UR7 ;  /* 0x000000123f077299 */ /* 0x000fe20008011607 */
[----:B------:R-:W-:Y:S01]  /*0e00*/  ULDC UR19, c[0x0][0x648] ;  /* 0x0001920000137ab9 */ /* 0x000fe20000000800 */
[----:B------:R-:W-:Y:S01]  /*0e10*/  ULDC UR20, c[0x0][0x638] ;  /* 0x00018e0000147ab9 */ /* 0x000fe20000000800 */
[----:B------:R-:W-:Y:S01]  /*0e20*/  UMOV UR21, 0x1 ;  /* 0x0000000100157882 */ /* 0x000fe20000000000 */
[----:B------:R-:W-:Y:S01]  /*0e30*/  UMOV UR6, UR23 ;  /* 0x0000001700067c82 */ /* 0x000fe20008000000 */
[----:B------:R-:W-:Y:S07]  /*0e40*/  @!P0 BRA `(.L_x_10) ;  /* 0x0000000000308947 */ /* 0x000fee0003800000 */
[----:B------:R-:W-:Y:S02]  /*0e50*/  ULDC UR10, c[0x0][0x64c] ;  /* 0x00019300000a7ab9 */ /* 0x000fe40000000800 */
        /* <DEDUP_REMOVED lines=8> */
[----:B------:R-:W-:-:S07]  /*0ee0*/  UIMAD.WIDE.U32.X UR4, UR14, UR5, UR10, UP0 ;  /* 0x000000050e0472a5 */ /* 0x000fce00080e040a */
[----:B------:R-:W-:Y:S01]  /*0ef0*/  UMOV UR6, UR4 ;  /* 0x0000000400067c82 */ /* 0x000fe20008000000 */
[----:B------:R-:W-:-:S05]  /*0f00*/  UMOV UR7, UR5 ;  /* 0x0000000500077c82 */ /* 0x000fca0008000000 */
.L_x_10:
[----:B------:R-:W-:Y:S01]  /*0f10*/  USHF.R.U64 UR5, UR6, UR19, UR7 ;  /* 0x0000001306057299 */ /* 0x000fe20008001207 */
[----:B------:R-:W-:Y:S01]  /*0f20*/  IMAD.MOV.U32 R0, RZ, RZ, 0x1 ;  /* 0x00000001ff007424 */ /* 0x000fe200078e00ff */
[----:B------:R-:W-:Y:S02]  /*0f30*/  USHF.L.U32 UR4, UR21, UR18, URZ ;  /* 0x0000001215047299 */ /* 0x000fe4000800063f */
[----:B------:R-:W-:Y:S02]  /*0f40*/  ULOP3.LUT UR13, UR22, UR13, URZ, 0xc0, !UPT ;  /* 0x0000000d160d7292 */ /* 0x000fe4000f8ec03f */
[----:B------:R-:W-:Y:S02]  /*0f50*/  UIADD3 UR6, -UR5, URZ, URZ ;  /* 0x0000003f05067290 */ /* 0x000fe4000fffe13f */
[----:B------:R-:W-:Y:S02]  /*0f60*/  UIMAD UR13, UR4, UR5, UR13 ;  /* 0x00000005040d72a4 */ /* 0x000fe4000f8e020d */
[----:B------:R-:W-:-:S02]  /*0f70*/  ULOP3.LUT UR15, UR16, UR15, URZ, 0xc0, !UPT ;  /* 0x0000000f100f7292 */ /* 0x000fc4000f8ec03f */
[----:B------:R-:W-:Y:S01]  /*0f80*/  UIMAD UR4, UR6, UR20, UR23 ;  /* 0x00000014060472a4 */ /* 0x000fe2000f8e0217 */
[----:B------:R-:W-:Y:S01]  /*0f90*/  ULDC UR5, c[0x0][0x610] ;  /* 0x0001840000057ab9 */ /* 0x000fe20000000800 */
[----:B------:R-:W-:Y:S02]  /*0fa0*/  UISETP.NE.AND UP0, UPT, UR41, URZ, UPT ;  /* 0x0000003f2900728c */ /* 0x000fe4000bf05270 */
[----:B------:R-:W-:Y:S02]  /*0fb0*/  UIMAD UR12, UR13, UR5, UR12 ;  /* 0x000000050d0c72a4 */ /* 0x000fe4000f8e020c */
[----:B------:R-:W-:-:S04]  /*0fc0*/  UIMAD UR4, UR4, UR17, UR15 ;  /* 0x00000011040472a4 */ /* 0x000fc8000f8e020f */
[----:B------:R-:W-:Y:S02]  /*0fd0*/  USEL UR43, UR4, UR12, !UP0 ;  /* 0x0000000c042b7287 */ /* 0x000fe4000c000000 */
[----:B------:R-:W-:-:S12]  /*0fe0*/  USEL UR42, UR12, UR4, !UP0 ;  /* 0x000000040c2a7287 */ /* 0x000fd8000c000000 */
.L_x_8:
[----:B------:R-:W-:-:S08]  /*0ff0*/  NOP ;  /* 0x0000000000007918 */ /* 0x000fd00000000000 */
[----:B------:R-:W0:Y:S02]  /*1000*/  USETMAXREG.TRY_ALLOC.CTAPOOL UP0, 0xe8 ;  /* 0x000000e8000079c8 */ /* 0x000e240008000600 */
[----:B0-----:R-:W-:-:S13]  /*1010*/  PLOP3.LUT P0, PT, PT, PT, UP0, 0x80, 0x0 ;  /* 0x000000000000781c */ /* 0x001fda0003f0f008 */
[----:B------:R-:W-:Y:S05]  /*1020*/  @!P0 BRA `(.L_x_8) ;  /* 0xfffffffc00f08947 */ /* 0x000fea000383ffff */
[----:B------:R-:W-:Y:S01]  /*1030*/  ULDC.64 UR4, c[0x0][0x598] ;  /* 0x0001660000047ab9 */ /* 0x000fe20000000a00 */
[----:B------:R-:W-:Y:S01]  /*1040*/  ULDC.64 UR36, c[0x0][0x208] ;  /* 0x0000820000247ab9 */ /* 0x000fe20000000a00 */
[----:B------:R-:W-:-:S04]  /*1050*/  ISETP.NE.U32.AND P0, PT, RZ, UR4, PT ;  /* 0x00000004ff007c0c */ /* 0x000fc8000bf05070 */
[----:B------:R-:W-:-:S13]  /*1060*/  ISETP.NE.AND.EX P0, PT, RZ, UR5, PT, P0 ;  /* 0x00000005ff007c0c */ /* 0x000fda000bf05300 */
[----:B------:R-:W-:Y:S05]  /*1070*/  @!P0 BRA `(.L_x_11) ;  /* 0x00000000001c8947 */ /* 0x000fea0003800000 */
[----:B------:R-:W0:Y:S02]  /*1080*/  LDC.64 R4, c[0x0][0x598] ;  /* 0x00016600ff047b82 */ /* 0x000e240000000a00 */
[----:B0-----:R-:W2:Y:S02]  /*1090*/  LDG.E.64 R4, desc[UR36][R4.64] ;  /* 0x0000002404047981 */ /* 0x001ea4000c1e1b00 */
[----:B--2---:R-:W-:-:S04]  /*10a0*/  ISETP.NE.U32.AND P0, PT, R4, RZ, PT ;  /* 0x000000ff0400720c */ /* 0x004fc80003f05070 */
[----:B------:R-:W-:-:S13]  /*10b0*/  ISETP.NE.AND.EX P0, PT, R5, RZ, PT, P0 ;  /* 0x000000ff0500720c */ /* 0x000fda0003f05300 */
[----:B------:R-:W-:Y:S05]  /*10c0*/  @!P0 BRA `(.L_x_11) ;  /* 0x0000000000088947 */ /* 0x000fea0003800000 */
[----:B------:R0:W5:Y:S01]  /*10d0*/  LD.E R23, desc[UR36][R4.64] ;  /* 0x0000002404177980 */ /* 0x000162000c101900 */
[----:B------:R-:W-:Y:S05]  /*10e0*/  BRA `(.L_x_12) ;  /* 0x0000000000247947 */ /* 0x000fea0003800000 */
.L_x_11:
[----:B------:R-:W-:Y:S02]  /*10f0*/  ULDC.64 UR4, c[0x0][0x588] ;  /* 0x0001620000047ab9 */ /* 0x000fe40000000a00 */
[----:B------:R-:W-:-:S04]  /*1100*/  ISETP.NE.U32.AND P0, PT, RZ, UR4, PT ;  /* 0x00000004ff007c0c */ /* 0x000fc8000bf05070 */
[----:B------:R-:W-:-:S13]  /*1110*/  ISETP.NE.AND.EX P0, PT, RZ, UR5, PT, P0 ;  /* 0x00000005ff007c0c */ /* 0x000fda000bf05300 */
[----:B------:R-:W-:Y:S05]  /*1120*/  @!P0 BRA `(.L_x_13) ;  /* 0x00000000000c8947 */ /* 0x000fea0003800000 */
[----:B------:R-:W0:Y:S02]  /*1130*/  LDC.64 R4, c[0x0][0x588] ;  /* 0x00016200ff047b82 */ /* 0x000e240000000a00 */
[----:B0-----:R1:W5:Y:S01]  /*1140*/  LDG.E R23, desc[UR36][R4.64] ;  /* 0x0000002404177981 */ /* 0x001362000c1e1900 */
[----:B------:R-:W-:Y:S05]  /*1150*/  BRA `(.L_x_12) ;  /* 0x0000000000087947 */ /* 0x000fea0003800000 */
.L_x_13:
[----:B------:R-:W-:Y:S02]  /*1160*/  ULDC UR4, c[0x0][0x580] ;  /* 0x0001600000047ab9 */ /* 0x000fe40000000800 */
[----:B------:R-:W-:-:S07]  /*1170*/  IMAD.U32 R23, RZ, RZ, UR4 ;  /* 0x00000004ff177e24 */ /* 0x000fce000f8e00ff */
.L_x_12:
[----:B------:R-:W-:Y:S02]  /*1180*/  ULDC.64 UR4, c[0x0][0x5a0] ;  /* 0x0001680000047ab9 */ /* 0x000fe40000000a00 */
[----:B------:R-:W-:-:S04]  /*1190*/  ISETP.NE.U32.AND P0, PT, RZ, UR4, PT ;  /* 0x00000004ff007c0c */ /* 0x000fc8000bf05070 */
[----:B------:R-:W-:-:S13]  /*11a0*/  ISETP.NE.AND.EX P0, PT, RZ, UR5, PT, P0 ;  /* 0x00000005ff007c0c */ /* 0x000fda000bf05300 */
[----:B------:R-:W-:Y:S05]  /*11b0*/  @!P0 BRA `(.L_x_14) ;  /* 0x00000000001c8947 */ /* 0x000fea0003800000 */
[----:B01----:R-:W0:Y:S02]  /*11c0*/  LDC.64 R4, c[0x0][0x5a0] ;  /* 0x00016800ff047b82 */ /* 0x003e240000000a00 */
[----:B0-----:R-:W2:Y:S02]  /*11d0*/  LDG.E.64 R4, desc[UR36][R4.64] ;  /* 0x0000002404047981 */ /* 0x001ea4000c1e1b00 */
[----:B--2---:R-:W-:-:S04]  /*11e0*/  ISETP.NE.U32.AND P0, PT, R4, RZ, PT ;  /* 0x000000ff0400720c */ /* 0x004fc80003f05070 */
[----:B------:R-:W-:-:S13]  /*11f0*/  ISETP.NE.AND.EX P0, PT, R5, RZ, PT, P0 ;  /* 0x000000ff0500720c */ /* 0x000fda0003f05300 */
[----:B------:R-:W-:Y:S05]  /*1200*/  @!P0 BRA `(.L_x_14) ;  /* 0x0000000000088947 */ /* 0x000fea0003800000 */
[----:B------:R0:W5:Y:S01]  /*1210*/  LD.E R22, desc[UR36][R4.64] ;  /* 0x0000002404167980 */ /* 0x000162000c101900 */
[----:B------:R-:W-:Y:S05]  /*1220*/  BRA `(.L_x_15) ;  /* 0x0000000000247947 */ /* 0x000fea0003800000 */
.L_x_14:
[----:B------:R-:W-:Y:S02]  /*1230*/  ULDC.64 UR4, c[0x0][0x590] ;  /* 0x0001640000047ab9 */ /* 0x000fe40000000a00 */
[----:B------:R-:W-:-:S04]  /*1240*/  ISETP.NE.U32.AND P0, PT, RZ, UR4, PT ;  /* 0x00000004ff007c0c */ /* 0x000fc8000bf05070 */
[----:B------:R-:W-:-:S13]  /*1250*/  ISETP.NE.AND.EX P0, PT, RZ, UR5, PT, P0 ;  /* 0x00000005ff007c0c */ /* 0x000fda000bf05300 */
[----:B------:R-:W-:Y:S05]  /*1260*/  @!P0 BRA `(.L_x_16) ;  /* 0x00000000000c8947 */ /* 0x000fea0003800000 */
[----:B01----:R-:W0:Y:S02]  /*1270*/  LDC.64 R4, c[0x0][0x590] ;  /* 0x00016400ff047b82 */ /* 0x003e240000000a00 */
[----:B0-----:R1:W5:Y:S01]  /*1280*/  LDG.E R22, desc[UR36][R4.64] ;  /* 0x0000002404167981 */ /* 0x001362000c1e1900 */
[----:B------:R-:W-:Y:S05]  /*1290*/  BRA `(.L_x_15) ;  /* 0x0000000000087947 */ /* 0x000fea0003800000 */
.L_x_16:
[----:B------:R-:W-:Y:S02]  /*12a0*/  ULDC UR4, c[0x0][0x584] ;  /* 0x0001610000047ab9 */ /* 0x000fe40000000800 */
[----:B------:R-:W-:-:S07]  /*12b0*/  IMAD.U32 R22, RZ, RZ, UR4 ;  /* 0x00000004ff167e24 */ /* 0x000fce000f8e00ff */
.L_x_15:
[----:B------:R-:W-:-:S13]  /*12c0*/  LOP3.LUT P0, RZ, R0, 0xff, RZ, 0xc0, !PT ;  /* 0x000000ff00ff7812 */ /* 0x000fda000780c0ff */
[----:B------:R-:W-:Y:S05]  /*12d0*/  @!P0 EXIT ;  /* 0x000000000000894d */ /* 0x000fea0003800000 */
[----:B------:R-:W-:Y:S01]  /*12e0*/  ULDC UR4, c[0x0][0x28c] ;  /* 0x0000a30000047ab9 */ /* 0x000fe20000000800 */
[----:B------:R-:W-:Y:S01]  /*12f0*/  UMOV UR38, URZ ;  /* 0x0000003f00267c82 */ /* 0x000fe20008000000 */
[----:B------:R-:W-:Y:S01]  /*1300*/  UIADD3 UR4, UR4, 0x3f, URZ ;  /* 0x0000003f04047890 */ /* 0x000fe2000fffe03f */
[----:B------:R-:W-:-:S03]  /*1310*/  UMOV UR39, URZ ;  /* 0x0000003f00277c82 */ /* 0x000fc60008000000 */
[----:B------:R-:W-:-:S04]  /*1320*/  USHF.R.S32.HI UR5, URZ, 0x1f, UR4 ;  /* 0x0000001f3f057899 */ /* 0x000fc80008011404 */
[----:B------:R-:W-:-:S04]  /*1330*/  ULEA.HI UR5, UR5, UR4, URZ, 0x6 ;  /* 0x0000000405057291 */ /* 0x000fc8000f8f303f */
[----:B------:R-:W-:-:S12]  /*1340*/  USHF.R.S32.HI UR45, URZ, 0x6, UR5 ;  /* 0x000000063f2d7899 */ /* 0x000fd80008011405 */
.L_x_176:
[----:B------:R-:W-:Y:S01]  /*1350*/  LOP3.LUT R0, R2, 0x80, RZ, 0xc0, !PT ;  /* 0x0000008002007812 */ /* 0x000fe200078ec0ff */
[----:B--2---:R-:W2:Y:S01]  /*1360*/  S2UR UR7, SR_CgaCtaId ;  /* 0x00000000000779c3 */ /* 0x004ea20000008800 */
[----:B------:R-:W-:Y:S02]  /*1370*/  UMOV UR6, 0x400 ;  /* 0x0000040000067882 */ /* 0x000fe40000000000 */
[----:B------:R-:W-:-:S06]  /*1380*/  SHF.R.U32.HI R0, RZ, 0x7, R0 ;  /* 0x00000007ff007819 */ /* 0x000fcc0000011600 */
[----:B------:R-:W3:Y:S01]  /*1390*/  SHFL.IDX PT, R0, R0, RZ, 0x1f ;  /* 0x00001fff00007589 */ /* 0x000ee200000e0000 */
[----:B--2---:R-:W-:Y:S01]  /*13a0*/  ULEA UR6, UR7, UR6, 0x18 ;  /* 0x0000000607067291 */ /* 0x004fe2000f8ec03f */
[----:B---3--:R-:W-:-:S13]  /*13b0*/  R2UR UR4, R0 ;  /* 0x00000000000472ca */ /* 0x008fda00000e0000 */
[----:B------:R-:W-:-:S04]  /*13c0*/  ULEA.HI UR5, UR4, UR4, URZ, 0x1 ;  /* 0x0000000404057291 */ /* 0x000fc8000f8f083f */
[----:B------:R-:W-:-:S04]  /*13d0*/  ULOP3.LUT UR5, UR5, 0x7fffe, URZ, 0xc0, !UPT ;  /* 0x0007fffe05057892 */ /* 0x000fc8000f8ec03f */
[----:B------:R-:W-:-:S03]  /*13e0*/  UIADD3 UR5, UR4, -UR5, URZ ;  /* 0x8000000504057290 */ /* 0x000fc6000fffe03f */
[----:B------:R-:W-:Y:S01]  /*13f0*/  ULDC UR4, c[0x0][0x28c] ;  /* 0x0000a30000047ab9 */ /* 0x000fe20000000800 */
[----:B------:R-:W-:Y:S01]  /*1400*/  ULEA UR5, UR5, UR6, 0xd ;  /* 0x0000000605057291 */ /* 0x000fe2000f8e683f */
[----:B------:R-:W-:-:S03]  /*1410*/  ISETP.LT.AND P0, PT, RZ, UR4, PT ;  /* 0x00000004ff007c0c */ /* 0x000fc6000bf01270 */
[----:B------:R-:W-:-:S04]  /*1420*/  UIADD3 UR5, UR5, 0x100, URZ ;  /* 0x0000010005057890 */ /* 0x000fc8000fffe03f */
[----:B------:R-:W-:-:S04]  /*1430*/  USHF.R.U32.HI UR5, URZ, 0x4, UR5 ;  /* 0x000000043f057899 */ /* 0x000fc80008011605 */
[----:B------:R-:W-:Y:S02]  /*1440*/  ULOP3.LUT UR46, UR5, 0x3fff, URZ, 0xc0, !UPT ;  /* 0x00003fff052e7892 */ /* 0x000fe4000f8ec03f */
[----:B01--45:R-:W-:Y:S10]  /*1450*/  @P0 BRA `(.L_x_17) ;  /* 0x0000000000400947 */ /* 0x033ff40003800000 */
[----:B------:R-:W-:Y:S01]  /*1460*/  MOV R0, 0x0 ;  /* 0x0000000000007802 */ /* 0x000fe20000000f00 */
[----:B------:R-:W-:Y:S01]  /*1470*/  ULDC.64 UR4, c[0x4][0x68] ;  /* 0x01001a0000047ab9 */ /* 0x000fe20000000a00 */
[----:B------:R-:W-:Y:S01]  /*1480*/  ULDC.64 UR6, c[0x4][0x8] ;  /* 0x0100020000067ab9 */ /* 0x000fe20000000a00 */
[----:B01----:R-:W-:Y:S01]  /*1490*/  IMAD.U32 R4, RZ, RZ, UR4 ;  /* 0x00000004ff047e24 */ /* 0x003fe2000f8e00ff */
[----:B------:R0:W1:Y:S01]  /*14a0*/  LDC.64 R14, c[0x4][R0] ;  /* 0x01000000000e7b82 */ /* 0x0000620000000a00 */
[----:B------:R-:W-:Y:S01]  /*14b0*/  IMAD.U32 R5, RZ, RZ, UR5 ;  /* 0x00000005ff057e24 */ /* 0x000fe2000f8e00ff */
[----:B------:R-:W-:Y:S01]  /*14c0*/  ULDC.64 UR4, c[0x4][0x70] ;  /* 0x01001c0000047ab9 */ /* 0x000fe20000000a00 */
[----:B------:R-:W-:Y:S02]  /*14d0*/  IMAD.U32 R10, RZ, RZ, UR6 ;  /* 0x00000006ff0a7e24 */ /* 0x000fe4000f8e00ff */
[----:B------:R-:W-:Y:S02]  /*14e0*/  IMAD.U32 R6, RZ, RZ, UR4 ;  /* 0x00000004ff067e24 */ /* 0x000fe4000f8e00ff */
[----:B------:R-:W-:-:S02]  /*14f0*/  IMAD.U32 R7, RZ, RZ, UR5 ;  /* 0x00000005ff077e24 */ /* 0x000fc4000f8e00ff */
[----:B------:R-:W-:Y:S02]  /*1500*/  IMAD.U32 R11, RZ, RZ, UR7 ;  /* 0x00000007ff0b7e24 */ /* 0x000fe4000f8e00ff */
[----:B------:R-:W-:Y:S02]  /*1510*/  IMAD.MOV.U32 R8, RZ, RZ, 0x1e1 ;  /* 0x000001e1ff087424 */ /* 0x000fe400078e00ff */
[----:B------:R-:W-:Y:S02]  /*1520*/  IMAD.MOV.U32 R12, RZ, RZ, 0x1 ;  /* 0x00000001ff0c7424 */ /* 0x000fe400078e00ff */
[----:B0-----:R-:W-:-:S07]  /*1530*/  IMAD.MOV.U32 R13, RZ, RZ, RZ ;  /* 0x000000ffff0d7224 */ /* 0x001fce00078e00ff */
[----:B------:R-:W-:-:S07]  /*1540*/  LEPC R20, `(.L_x_17) ;  /* 0x000000001014794e */ /* 0x000fce0000000000 */
[----:B-1---5:R-:W-:Y:S05]  /*1550*/  CALL.ABS.NOINC R14 ;  /* 0x000000000e007343 */ /* 0x022fea0003c00000 */
.L_x_17:
[----:B------:R-:W-:-:S06]  /*1560*/  ULOP3.LUT UR4, UR40, 0x1, URZ, 0xfc, !UPT ;  /* 0x0000000128047892 */ /* 0x000fcc000f8efc3f */
[----:B------:R-:W-:-:S05]  /*1570*/  IMAD.U32 R0, RZ, RZ, UR4 ;  /* 0x00000004ff007e24 */ /* 0x000fca000f8e00ff */
[----:B------:R-:W-:-:S13]  /*1580*/  ISETP.NE.AND P0, PT, R0, 0x3, PT ;  /* 0x000000030000780c */ /* 0x000fda0003f05270 */
[----:B------:R-:W-:Y:S05]  /*1590*/  @!P0 BRA `(.L_x_18) ;  /* 0x0000000000048947 */ /* 0x000fea0003800000 */
[----:B------:R-:W-:Y:S01]  /*15a0*/  BPT.TRAP 0x1 ;  /* 0x000000040000795c */ /* 0x000fe20000300000 */
.L_x_18:
[----:B------:R-:W2:Y:S01]  /*15b0*/  S2UR UR5, SR_CgaCtaId ;  /* 0x00000000000579c3 */ /* 0x000ea20000008800 */
[----:B------:R-:W-:Y:S01]  /*15c0*/  UMOV UR4, 0x400 ;  /* 0x0000040000047882 */ /* 0x000fe20000000000 */
[----:B------:R-:W-:Y:S02]  /*15d0*/  IMAD.U32 R0, RZ, RZ, UR38 ;  /* 0x00000026ff007e24 */ /* 0x000fe4000f8e00ff */
[----:B------:R-:W-:-:S03]  /*15e0*/  IMAD.U32 R3, RZ, RZ, UR39 ;  /* 0x00000027ff037e24 */ /* 0x000fc6000f8e00ff */
[----:B------:R-:W-:Y:S01]  /*15f0*/  SHF.L.U32 R0, R0, 0x1f, RZ ;  /* 0x0000001f00007819 */ /* 0x000fe200000006ff */
[----:B--2---:R-:W-:-:S06]  /*1600*/  ULEA UR4, UR5, UR4, 0x18 ;  /* 0x0000000405047291 */ /* 0x004fcc000f8ec03f */
[----:B01----:R-:W-:-:S04]  /*1610*/  IMAD.U32 R4, RZ, RZ, UR4 ;  /* 0x00000004ff047e24 */ /* 0x003fc8000f8e00ff */
[----:B------:R-:W-:-:S04]  /*1620*/  IMAD R3, R3, 0x8, R4 ;  /* 0x0000000803037824 */ /* 0x000fc800078e0204 */
[----:B------:R0:W1:Y:S01]  /*1630*/  SYNCS.PHASECHK.TRANS64.TRYWAIT P1, [R3+URZ], R0 ;  /* 0x00000000030075a7 */ /* 0x000062000802017f */
[----:B------:R-:W-:Y:S05]  /*1640*/  @!P0 BRA `(.L_x_19) ;  /* 0x0000000000048947 */ /* 0x000fea0003800000 */
[----:B------:R-:W-:Y:S01]  /*1650*/  BPT.TRAP 0x1 ;  /* 0x000000040000795c */ /* 0x000fe20000300000 */
.L_x_19:
[----:B-1----:R-:W-:Y:S05]  /*1660*/  @P1 BRA `(.L_x_20) ;  /* 0x0000000000081947 */ /* 0x002fea0003800000 */
[----:B------:R-:W1:Y:S02]  /*1670*/  SYNCS.PHASECHK.TRANS64.TRYWAIT P1, [R3+URZ], R0 ;  /* 0x00000000030075a7 */ /* 0x000e64000802017f */
[----:B-1----:R-:W-:Y:S05]  /*1680*/  @!P1 BRA `(.L_x_21) ;  /* 0x000000e400789947 */ /* 0x002fea0003800000 */
.L_x_20:
[----:B------:R-:W-:-:S04]  /*1690*/  UISETP.LT.AND UP0, UPT, UR45, 0x1, UPT ;  /* 0x000000012d00788c */ /* 0x000fc8000bf01270 */
[----:B------:R-:W-:-:S06]  /*16a0*/  USEL UR4, UR45, 0x1, UP0 ;  /* 0x000000012d047887 */ /* 0x000fcc0008000000 */
[----:B01----:R-:W-:Y:S01]  /*16b0*/  IMAD.U32 R0, RZ, RZ, UR4 ;  /* 0x00000004ff007e24 */ /* 0x003fe2000f8e00ff */
[----:B------:R-:W-:Y:S05]  /*16c0*/  WARPSYNC.ALL ;  /* 0x0000000000007948 */ /* 0x000fea0003800000 */
[----:B------:R-:W-:-:S04]  /*16d0*/  IADD3 R0, -R0, UR45, RZ ;  /* 0x0000002d00007c10 */ /* 0x000fc8000fffe1ff */
[----:B------:R-:W-:Y:S02]  /*16e0*/  ISETP.GE.AND P1, PT, R0, 0x1, PT ;  /* 0x000000010000780c */ /* 0x000fe40003f26270 */
[----:B------:R-:W-:Y:S01]  /*16f0*/  R2UR UR4, R4 ;  /* 0x00000000040472ca */ /* 0x000fe200000e0000 */
[----:B------:R-:W-:Y:S01]  /*1700*/  WARPGROUP.ARRIVE ;  /* 0x00000000000079c5 */ /* 0x000fe20000000000 */
[----:B------:R-:W-:Y:S01]  /*1710*/  UMOV UR9, 0x40000040 ;  /* 0x4000004000097882 */ /* 0x000fe20000000000 */
[----:B------:R-:W-:-:S10]  /*1720*/  UMOV UR11, 0x40000040 ;  /* 0x40000040000b7882 */ /* 0x000fd40000000000 */
[----:B------:R-:W-:-:S04]  /*1730*/  UIADD3 UR4, UR4, 0x24100, URZ ;  /* 0x0002410004047890 */ /* 0x000fc8000fffe03f */
[----:B------:R-:W-:-:S04]  /*1740*/  USHF.R.U32.HI UR4, URZ, 0x4, UR4 ;  /* 0x000000043f047899 */ /* 0x000fc80008011604 */
[----:B------:R-:W-:Y:S02]  /*1750*/  ULOP3.LUT UR5, UR4, 0x3fff, URZ, 0xc0, !UPT ;  /* 0x00003fff04057892 */ /* 0x000fe4000f8ec03f */
[----:B------:R-:W-:Y:S02]  /*1760*/  ULOP3.LUT UR4, UR46, 0x10000, URZ, 0xfc, !UPT ;  /* 0x000100002e047892 */ /* 0x000fe4000f8efc3f */
[----:B------:R-:W-:Y:S02]  /*1770*/  ULOP3.LUT UR5, UR5, 0x10000, URZ, 0xfc, !UPT ;  /* 0x0001000005057892 */ /* 0x000fe4000f8efc3f */
[----:B------:R-:W-:Y:S02]  /*1780*/  UIMAD UR6, UR39, 0xc00, UR4 ;  /* 0x00000c00270678a4 */ /* 0x000fe4000f8e0204 */
[----:B------:R-:W-:-:S05]  /*1790*/  ULEA UR7, UR39, UR5, 0xa ;  /* 0x0000000527077291 */ /* 0x000fca000f8e503f */
[----:B------:R-:W-:Y:S02]  /*17a0*/  UMOV UR8, UR6 ;  /* 0x0000000600087c82 */ /* 0x000fe40008000000 */
[----:B------:R-:W-:Y:S02]  /*17b0*/  UMOV UR10, UR7 ;  /* 0x00000007000a7c82 */ /* 0x000fe40008000000 */
[----:B------:R-:W-:Y:S01]  /*17c0*/  HGMMA.64x128x16.F32 R152, gdesc[UR8], RZ, !UPT, gsb0 ;  /* 0x01e00000089879f0 */ /* 0x000fe2000c0008ff */
[----:B------:R-:W-:Y:S01]  /*17d0*/  UIADD3 UR8, UR6, 0x400, URZ ;  /* 0x0000040006087890 */ /* 0x000fe2000fffe03f */
[----:B------:R-:W-:Y:S01]  /*17e0*/  UMOV UR9, 0x40000040 ;  /* 0x4000004000097882 */ /* 0x000fe20000000000 */
[----:B------:R-:W-:Y:S02]  /*17f0*/  WARPGROUP.DEPBAR.LE gsb0, 0x0 ;  /* 0x00008000000079c5 */ /* 0x000fe40000010000 */
[----:B------:R-:W-:-:S07]  /*1800*/  WARPGROUP.ARRIVE ;  /* 0x00000000000079c5 */ /* 0x000fce0000000000 */
[----:B------:R-:W-:Y:S01]  /*1810*/  HGMMA.64x128x16.F32 R88, gdesc[UR8], RZ, !UPT, gsb0 ;  /* 0x01e00000085879f0 */ /* 0x000fe2000c0008ff */
[----:B------:R-:W-:Y:S01]  /*1820*/  UIADD3 UR8, UR6, 0x800, URZ ;  /* 0x0000080006087890 */ /* 0x000fe2000fffe03f */
[----:B------:R-:W-:Y:S01]  /*1830*/  UMOV UR9, 0x40000040 ;  /* 0x4000004000097882 */ /* 0x000fe20000000000 */
[----:B------:R-:W-:Y:S02]  /*1840*/  WARPGROUP.DEPBAR.LE gsb0, 0x0 ;  /* 0x00008000000079c5 */ /* 0x000fe40000010000 */
[----:B------:R-:W-:-:S07]  /*1850*/  WARPGROUP.ARRIVE ;  /* 0x00000000000079c5 */ /* 0x000fce0000000000 */
[----:B------:R-:W-:Y:S01]  /*1860*/  HGMMA.64x128x16.F32 R24, gdesc[UR8], RZ, !UPT, gsb0 ;  /* 0x01e00000081879f0 */ /* 0x000fe2000c0008ff */
[----:B------:R-:W-:Y:S02]  /*1870*/  UIADD3 UR8, UR6, 0x2, URZ ;  /* 0x0000000206087890 */ /* 0x000fe4000fffe03f */
[----:B------:R-:W-:Y:S01]  /*1880*/  UIADD3 UR10, UR7, 0x2, URZ ;  /* 0x00000002070a7890 */ /* 0x000fe2000fffe03f */
[----:B------:R-:W-:Y:S01]  /*1890*/  UMOV UR9, 0x40000040 ;  /* 0x4000004000097882 */ /* 0x000fe20000000000 */
[----:B------:R-:W-:Y:S01]  /*18a0*/  UMOV UR11, 0x40000040 ;  /* 0x40000040000b7882 */ /* 0x000fe20000000000 */
[----:B------:R-:W-:Y:S02]  /*18b0*/  WARPGROUP.DEPBAR.LE gsb0, 0x0 ;  /* 0x00008000000079c5 */ /* 0x000fe40000010000 */
[----:B------:R-:W-:-:S06]  /*18c0*/  WARPGROUP.ARRIVE ;  /* 0x00000000000079c5 */ /* 0x000fcc0000000000 */
[----:B------:R-:W-:Y:S01]  /*18d0*/  HGMMA.64x128x16.F32 R152, gdesc[UR8], R152, gsb0 ;  /* 0x01e00000089879f0 */ /* 0x000fe20008000898 */
[----:B------:R-:W-:Y:S01]  /*18e0*/  UIADD3 UR8, UR6, 0x402, URZ ;  /* 0x0000040206087890 */ /* 0x000fe2000fffe03f */
[----:B------:R-:W-:Y:S01]  /*18f0*/  UMOV UR9, 0x40000040 ;  /* 0x4000004000097882 */ /* 0x000fe20000000000 */
[----:B------:R-:W-:Y:S02]  /*1900*/  WARPGROUP.DEPBAR.LE gsb0, 0x0 ;  /* 0x00008000000079c5 */ /* 0x000fe40000010000 */
[----:B------:R-:W-:-:S07]  /*1910*/  WARPGROUP.ARRIVE ;  /* 0x00000000000079c5 */ /* 0x000fce0000000000 */
[----:B------:R-:W-:Y:S01]  /*1920*/  HGMMA.64x128x16.F32 R88, gdesc[UR8], R88, gsb0 ;  /* 0x01e00000085879f0 */ /* 0x000fe20008000858 */
[----:B------:R-:W-:Y:S01]  /*1930*/  UIADD3 UR8, UR6, 0x802, URZ ;  /* 0x0000080206087890 */ /* 0x000fe2000fffe03f */
[----:B------:R-:W-:Y:S01]  /*1940*/  UMOV UR9, 0x40000040 ;  /* 0x4000004000097882 */ /* 0x000fe20000000000 */
[----:B------:R-:W-:Y:S02]  /*1950*/  WARPGROUP.DEPBAR.LE gsb0, 0x0 ;  /* 0x00008000000079c5 */ /* 0x000fe40000010000 */
[----:B------:R-:W-:-:S07]  /*1960*/  WARPGROUP.ARRIVE ;  /* 0x00000000000079c5 */ /* 0x000fce0000000000 */
[----:B------:R-:W-:Y:S01]  /*1970*/  HGMMA.64x128x16.F32 R24, gdesc[UR8], R24, gsb0 ;  /* 0x01e00000081879f0 */ /* 0x000fe20008000818 */
        /* <DEDUP_REMOVED lines=33> */
[----:B------:R-:W-:Y:S03]  /*1b90*/  HGMMA.64x128x16.F32 R24, gdesc[UR8], R24, gsb0 ;  /* 0x01e00000081879f0 */ /* 0x000fe60008000818 */
[----:B------:R-:W-:Y:S02]  /*1ba0*/  WARPGROUP.DEPBAR.LE gsb0, 0x0 ;  /* 0x00008000000079c5 */ /* 0x000fe40000010000 */
[----:B------:R-:W-:Y:S05]  /*1bb0*/  @!P1 BRA `(.L_x_22) ;  /* 0x0000000400d49947 */ /* 0x000fea0003800000 */
[----:B------:R-:W-:Y:S01]  /*1bc0*/  UIADD3 UR6, UR39, 0x1, URZ ;  /* 0x0000000127067890 */ /* 0x000fe2000fffe03f */
[----:B------:R-:W-:-:S03]  /*1bd0*/  R2UR UR12, R0 ;  /* 0x00000000000c72ca */ /* 0x000fc600000e0000 */
[----:B------:R-:W-:-:S04]  /*1be0*/  UISETP.NE.AND UP0, UPT, UR6, 0x3, UPT ;  /* 0x000000030600788c */ /* 0x000fc8000bf05270 */
[----:B------:R-:W-:Y:S02]  /*1bf0*/  USEL UR7, URZ, 0x1, UP0 ;  /* 0x000000013f077887 */ /* 0x000fe40008000000 */
[----:B------:R-:W-:Y:S02]  /*1c00*/  USEL UR6, UR6, URZ, UP0 ;  /* 0x0000003f06067287 */ /* 0x000fe40008000000 */
[----:B------:R-:W-:-:S06]  /*1c10*/  ULOP3.LUT UR7, UR38, UR7, URZ, 0x3c, !UPT ;  /* 0x0000000726077292 */ /* 0x000fcc000f8e3c3f */
[----:B------:R-:W-:Y:S01]  /*1c20*/  IMAD.U32 R5, RZ, RZ, UR7 ;  /* 0x00000007ff057e24 */ /* 0x000fe2000f8e00ff */
[----:B------:R-:W-:-:S06]  /*1c30*/  UMOV UR7, UR39 ;  /* 0x0000002700077c82 */ /* 0x000fcc0008000000 */
.L_x_29:
[----:B------:R-:W-:Y:S05]  /*1c40*/  @!P0 BRA `(.L_x_23) ;  /* 0x0000000000048947 */ /* 0x000fea0003800000 */
[----:B------:R-:W-:Y:S01]  /*1c50*/  BPT.TRAP 0x1 ;  /* 0x000000040000795c */ /* 0x000fe20000300000 */
.L_x_23:
[----:B------:R-:W0:Y:S01]  /*1c60*/  S2UR UR9, SR_CgaCtaId ;  /* 0x00000000000979c3 */ /* 0x000e220000008800 */
[----:B------:R-:W-:Y:S01]  /*1c70*/  UMOV UR8, 0x400 ;  /* 0x0000040000087882 */ /* 0x000fe20000000000 */
[----:B------:R-:W-:Y:S01]  /*1c80*/  IMAD.U32 R3, RZ, RZ, UR6 ;  /* 0x00000006ff037e24 */ /* 0x000fe2000f8e00ff */
[----:B------:R-:W-:Y:S01]  /*1c90*/  SHF.L.U32 R0, R5, 0x1f, RZ ;  /* 0x0000001f05007819 */ /* 0x000fe200000006ff */
[----:B0-----:R-:W-:-:S06]  /*1ca0*/  ULEA UR8, UR9, UR8, 0x18 ;  /* 0x0000000809087291 */ /* 0x001fcc000f8ec03f */
[----:B------:R-:W-:-:S04]  /*1cb0*/  IMAD.U32 R4, RZ, RZ, UR8 ;  /* 0x00000008ff047e24 */ /* 0x000fc8000f8e00ff */
[----:B------:R-:W-:-:S04]  /*1cc0*/  IMAD R3, R3, 0x8, R4 ;  /* 0x0000000803037824 */ /* 0x000fc800078e0204 */
[----:B------:R0:W1:Y:S01]  /*1cd0*/  SYNCS.PHASECHK.TRANS64.TRYWAIT P1, [R3+URZ], R0 ;  /* 0x00000000030075a7 */ /* 0x000062000802017f */
[----:B------:R-:W-:Y:S05]  /*1ce0*/  @!P0 BRA `(.L_x_24) ;  /* 0x0000000000048947 */ /* 0x000fea0003800000 */
[----:B------:R-:W-:Y:S01]  /*1cf0*/  BPT.TRAP 0x1 ;  /* 0x000000040000795c */ /* 0x000fe20000300000 */
.L_x_24:
[----:B-1----:R-:W-:Y:S05]  /*1d00*/  @P1 BRA `(.L_x_25) ;  /* 0x0000000000081947 */ /* 0x002fea0003800000 */
[----:B------:R-:W1:Y:S02]  /*1d10*/  SYNCS.PHASECHK.TRANS64.TRYWAIT P1, [R3+URZ], R0 ;  /* 0x00000000030075a7 */ /* 0x000e64000802017f */
[----:B-1----:R-:W-:Y:S05]  /*1d20*/  @!P1 BRA `(.L_x_26) ;  /* 0x000000dc00e49947 */ /* 0x002fea0003800000 */
.L_x_25:
[----:B------:R-:W-:Y:S01]  /*1d30*/  UIMAD UR13, UR6, 0xc00, UR4 ;  /* 0x00000c00060d78a4 */ /* 0x000fe2000f8e0204 */
[----:B------:R-:W-:Y:S01]  /*1d40*/  WARPGROUP.ARRIVE ;  /* 0x00000000000079c5 */ /* 0x000fe20000000000 */
[----:B------:R-:W-:Y:S01]  /*1d50*/  ULEA UR14, UR6, UR5, 0xa ;  /* 0x00000005060e7291 */ /* 0x000fe2000f8e503f */
[----:B------:R-:W-:Y:S01]  /*1d60*/  UMOV UR9, 0x40000040 ;  /* 0x4000004000097882 */ /* 0x000fe20000000000 */
[----:B------:R-:W-:-:S03]  /*1d70*/  UMOV UR11, 0x40000040 ;  /* 0x40000040000b7882 */ /* 0x000fc60000000000 */
[----:B------:R-:W-:Y:S02]  /*1d80*/  UMOV UR8, UR13 ;  /* 0x0000000d00087c82 */ /* 0x000fe40008000000 */
[----:B------:R-:W-:Y:S02]  /*1d90*/  UMOV UR10, UR14 ;  /* 0x0000000e000a7c82 */ /* 0x000fe40008000000 */
        /* <DEDUP_REMOVED lines=64> */
[----:B------:R-:W-:Y:S01]  /*21a0*/  BPT.TRAP 0x1 ;  /* 0x000000040000795c */ /* 0x000fe20000300000 */
.L_x_27:
[----:B------:R-:W-:Y:S01]  /*21b0*/  ISETP.NE.AND P1, PT, R18, RZ, PT ;  /* 0x000000ff1200720c */ /* 0x000fe20003f25270 */
[----:B01----:R-:W-:Y:S01]  /*21c0*/  IMAD.U32 R3, RZ, RZ, UR7 ;  /* 0x00000007ff037e24 */ /* 0x003fe2000f8e00ff */
[----:B------:R-:W-:-:S11]  /*21d0*/  UISETP.GT.U32.AND UP0, UPT, UR40, 0x1, UPT ;  /* 0x000000012800788c */ /* 0x000fd6000bf04070 */
[----:B------:R-:W-:-:S04]  /*21e0*/  @P1 IMAD R0, R3, 0x8, R4 ;  /* 0x0000000803001824 */ /* 0x000fc800078e0204 */
[----:B------:R-:W-:-:S05]  /*21f0*/  @P1 VIADD R0, R0, 0x18 ;  /* 0x0000001800001836 */ /* 0x000fca0000000000 */
[----:B------:R-:W-:-:S04]  /*2200*/  @P1 PRMT R0, R19, 0x654, R0 ;  /* 0x0000065413001816 */ /* 0x000fc80000000000 */
[----:B------:R0:W-:Y:S01]  /*2210*/  @P1 SYNCS.ARRIVE.TRANS64.RED.A1T0 RZ, [R0+URZ], RZ ;  /* 0x000000ff00ff19a7 */ /* 0x0001e2000810043f */
[----:B------:R-:W-:-:S13]  /*2220*/  PLOP3.LUT P1, PT, PT, PT, UP0, 0x80, 0x0 ;  /* 0x000000000000781c */ /* 0x000fda0003f2f008 */
[----:B0-----:R-:W-:Y:S05]  /*2230*/  @P1 BRA `(.L_x_28) ;  /* 0x0000000000041947 */ /* 0x001fea0003800000 */
[----:B------:R-:W-:Y:S01]  /*2240*/  BPT.TRAP 0x1 ;  /* 0x000000040000795c */ /* 0x000fe20000300000 */
.L_x_28:
[----:B------:R-:W-:Y:S02]  /*2250*/  UISETP.GT.AND UP2, UPT, UR12, 0x1, UPT ;  /* 0x000000010c00788c */ /* 0x000fe4000bf44270 */
[----:B------:R-:W-:Y:S02]  /*2260*/  UIADD3 UR6, UR6, 0x1, URZ ;  /* 0x0000000106067890 */ /* 0x000fe4000fffe03f */
[----:B------:R-:W-:Y:S02]  /*2270*/  UIADD3 UR7, UR7, 0x1, URZ ;  /* 0x0000000107077890 */ /* 0x000fe4000fffe03f */
[----:B------:R-:W-:Y:S01]  /*2280*/  PLOP3.LUT P1, PT, PT, PT, UP2, 0x80, 0x0 ;  /* 0x000000000000781c */ /* 0x000fe20003f2f028 */
[----:B------:R-:W-:Y:S02]  /*2290*/  UISETP.NE.AND UP0, UPT, UR6, 0x3, UPT ;  /* 0x000000030600788c */ /* 0x000fe4000bf05270 */
[----:B------:R-:W-:Y:S02]  /*22a0*/  UISETP.NE.AND UP1, UPT, UR7, 0x3, UPT ;  /* 0x000000030700788c */ /* 0x000fe4000bf25270 */
[----:B------:R-:W-:-:S02]  /*22b0*/  USEL UR8, URZ, 0x1, UP0 ;  /* 0x000000013f087887 */ /* 0x000fc40008000000 */
[----:B------:R-:W-:Y:S02]  /*22c0*/  UIADD3 UR12, UR12, -0x1, URZ ;  /* 0xffffffff0c0c7890 */ /* 0x000fe4000fffe03f */
[----:B------:R-:W-:Y:S02]  /*22d0*/  USEL UR6, UR6, URZ, UP0 ;  /* 0x0000003f06067287 */ /* 0x000fe40008000000 */
[----:B------:R-:W-:Y:S01]  /*22e0*/  USEL UR7, UR7, URZ, UP1 ;  /* 0x0000003f07077287 */ /* 0x000fe20008800000 */
[----:B------:R-:W-:Y:S01]  /*22f0*/  LOP3.LUT R5, R5, UR8, RZ, 0x3c, !PT ;  /* 0x0000000805057c12 */ /* 0x000fe2000f8e3cff */
[----:B------:R-:W-:Y:S10]  /*2300*/  @P1 BRA `(.L_x_29) ;  /* 0xfffffff8004c1947 */ /* 0x000ff4000383ffff */
.L_x_22:
[----:B------:R-:W0:Y:S02]  /*2310*/  LDC R0, c[0x0][0x28c] ;  /* 0x0000a300ff007b82 */ /* 0x000e240000000800 */
[----:B0-----:R-:W-:-:S13]  /*2320*/  ISETP.GE.AND P1, PT, R0, 0x1, PT ;  /* 0x000000010000780c */ /* 0x001fda0003f26270 */
[----:B------:R-:W-:Y:S05]  /*2330*/  @!P1 BRA `(.L_x_30) ;  /* 0x0000000000549947 */ /* 0x000fea0003800000 */
[----:B------:R-:W-:Y:S05]  /*2340*/  @!P0 BRA `(.L_x_31) ;  /* 0x0000000000048947 */ /* 0x000fea0003800000 */
[----:B------:R-:W-:Y:S01]  /*2350*/  BPT.TRAP 0x1 ;  /* 0x000000040000795c */ /* 0x000fe20000300000 */
.L_x_31:
[----:B------:R-:W-:Y:S01]  /*2360*/  ISETP.NE.AND P0, PT, R18, RZ, PT ;  /* 0x000000ff1200720c */ /* 0x000fe20003f05270 */
[----:B------:R-:W-:-:S12]  /*2370*/  BSSY B0, `(.L_x_32) ;  /* 0x000000d000007945 */ /* 0x000fd80003800000 */
[----:B------:R-:W-:Y:S05]  /*2380*/  @!P0 BRA `(.L_x_33) ;  /* 0x00000000002c8947 */ /* 0x000fea0003800000 */
[----:B------:R-:W-:-:S04]  /*2390*/  UISETP.LT.AND UP0, UPT, UR45, 0x1, UPT ;  /* 0x000000012d00788c */ /* 0x000fc8000bf01270 */
[----:B------:R-:W-:-:S04]  /*23a0*/  USEL UR6, UR45, 0x1, UP0 ;  /* 0x000000012d067887 */ /* 0x000fc80008000000 */
[----:B------:R-:W-:-:S04]  /*23b0*/  UIADD3 UR6, UR39, UR45, -UR6 ;  /* 0x0000002d27067290 */ /* 0x000fc8000fffe806 */
[----:B------:R-:W-:-:S04]  /*23c0*/  UIMAD.WIDE.U32 UR4, UR6, -0x55555555, URZ ;  /* 0xaaaaaaab060478a5 */ /* 0x000fc8000f8e003f */
[----:B------:R-:W-:-:S04]  /*23d0*/  USHF.R.U32.HI UR4, URZ, 0x1, UR5 ;  /* 0x000000013f047899 */ /* 0x000fc80008011605 */
[----:B------:R-:W-:-:S06]  /*23e0*/  UIMAD UR6, UR4, -0x3, UR6 ;  /* 0xfffffffd040678a4 */ /* 0x000fcc000f8e0206 */
[----:B------:R-:W-:-:S04]  /*23f0*/  IMAD.U32 R3, RZ, RZ, UR6 ;  /* 0x00000006ff037e24 */ /* 0x000fc8000f8e00ff */
[----:B------:R-:W-:-:S04]  /*2400*/  IMAD R0, R3, 0x8, R4 ;  /* 0x0000000803007824 */ /* 0x000fc800078e0204 */
[----:B------:R-:W-:-:S05]  /*2410*/  VIADD R0, R0, 0x18 ;  /* 0x0000001800007836 */ /* 0x000fca0000000000 */
[----:B------:R-:W-:-:S04]  /*2420*/  PRMT R0, R19, 0x654, R0 ;  /* 0x0000065413007816 */ /* 0x000fc80000000000 */
[----:B------:R0:W-:Y:S03]  /*2430*/  SYNCS.ARRIVE.TRANS64.RED.A1T0 RZ, [R0+URZ], RZ ;  /* 0x000000ff00ff79a7 */ /* 0x0001e6000810043f */
.L_x_33:
[----:B------:R-:W-:Y:S05]  /*2440*/  BSYNC B0 ;  /* 0x0000000000007941 */ /* 0x000fea0003800000 */
.L_x_32:
[----:B------:R-:W-:-:S06]  /*2450*/  UISETP.GT.U32.AND UP0, UPT, UR40, 0x1, UPT ;  /* 0x000000012800788c */ /* 0x000fcc000bf04070 */
[----:B------:R-:W-:-:S13]  /*2460*/  PLOP3.LUT P0, PT, PT, PT, UP0, 0x80, 0x0 ;  /* 0x000000000000781c */ /* 0x000fda0003f0f008 */
[----:B------:R-:W-:Y:S05]  /*2470*/  @P0 BRA `(.L_x_30) ;  /* 0x0000000000040947 */ /* 0x000fea0003800000 */
[----:B------:R-:W-:Y:S01]  /*2480*/  BPT.TRAP 0x1 ;  /* 0x000000040000795c */ /* 0x000fe20000300000 */
.L_x_30:
[C---:B0-----:R-:W-:Y:S01]  /*2490*/  LOP3.LUT R0, R2.reuse, 0x3, RZ, 0xc0, !PT ;  /* 0x0000000302007812 */ /* 0x041fe200078ec0ff */
[----:B------:R-:W-:Y:S01]  /*24a0*/  IMAD.MOV.U32 R9, RZ, RZ, -0x2 ;  /* 0xfffffffeff097424 */ /* 0x000fe200078e00ff */
[----:B------:R-:W-:Y:S01]  /*24b0*/  ULDC UR12, c[0x0][0x288] ;  /* 0x0000a200000c7ab9 */ /* 0x000fe20000000800 */
[----:B------:R-:W-:Y:S01]  /*24c0*/  USHF.L.U32 UR43, UR43, 0x7, URZ ;  /* 0x000000072b2b7899 */ /* 0x000fe2000800063f */
[----:B------:R-:W-:Y:S01]  /*24d0*/  LOP3.LUT R4, R2, 0x60, RZ, 0xc0, !PT ;  /* 0x0000006002047812 */ /* 0x000fe200078ec0ff */
[----:B------:R-:W-:Y:S01]  /*24e0*/  IMAD R9, R0, R9, UR12 ;  /* 0x0000000c00097e24 */ /* 0x000fe2000f8e0209 */
[--C-:B------:R-:W-:Y:S01]  /*24f0*/  SHF.R.U32.HI R0, RZ, 0x7, R2.reuse ;  /* 0x00000007ff007819 */ /* 0x100fe20000011602 */
[----:B------:R-:W-:Y:S01]  /*2500*/  UIMAD.WIDE UR8, UR42, 0x180, URZ ;  /* 0x000001802a0878a5 */ /* 0x000fe2000f8e023f */
[----:B------:R-:W-:Y:S01]  /*2510*/  SHF.R.U32.HI R3, RZ, 0x2, R2 ;  /* 0x00000002ff037819 */ /* 0x000fe20000011602 */
[----:B------:R-:W-:Y:S01]  /*2520*/  UIMAD UR42, UR42, 0x180, URZ ;  /* 0x000001802a2a78a4 */ /* 0x000fe2000f8e023f */
[----:B------:R-:W-:Y:S01]  /*2530*/  LOP3.LUT R0, R0, 0x1, RZ, 0xc0, !PT ;  /* 0x0000000100007812 */ /* 0x000fe200078ec0ff */
[----:B------:R-:W-:Y:S01]  /*2540*/  UISETP.GE.AND UP0, UPT, UR43, UR12, UPT ;  /* 0x0000000c2b00728c */ /* 0x000fe2000bf06270 */
[----:B------:R-:W-:Y:S01]  /*2550*/  SHF.R.U32.HI R8, RZ, 0x1, R4 ;  /* 0x00000001ff087819 */ /* 0x000fe20000011604 */
[----:B------:R-:W-:Y:S01]  /*2560*/  UIADD3 UR39, UR45, UR39, URZ ;  /* 0x000000272d277290 */ /* 0x000fe2000fffe03f */
[----:B------:R-:W-:Y:S01]  /*2570*/  IMAD.SHL.U32 R5, R2, 0x2, RZ ;  /* 0x0000000202057824 */ /* 0x000fe200078e00ff */
[----:B------:R-:W-:Y:S01]  /*2580*/  ULDC UR7, c[0x0][0x284] ;  /* 0x0000a10000077ab9 */ /* 0x000fe20000000800 */
[----:B------:R-:W-:Y:S01]  /*2590*/  IMAD.U32 R4, RZ, RZ, UR43 ;  /* 0x0000002bff047e24 */ /* 0x000fe2000f8e00ff */
[----:B------:R-:W-:Y:S01]  /*25a0*/  UISETP.GE.OR UP0, UPT, UR42, UR7, UP0 ;  /* 0x000000072a00728c */ /* 0x000fe20008706670 */
[----:B------:R-:W-:Y:S01]  /*25b0*/  IMAD.SHL.U32 R6, R0, 0x40, RZ ;  /* 0x0000004000067824 */ /* 0x000fe200078e00ff */
[----:B------:R-:W-:Y:S01]  /*25c0*/  LOP3.LUT R3, R3, 0x7, RZ, 0xc0, !PT ;  /* 0x0000000703037812 */ /* 0x000fe200078ec0ff */
[----:B------:R-:W-:Y:S01]  /*25d0*/  UISETP.GT.U32.AND UP1, UPT, UR39, 0x2, UPT ;  /* 0x000000022700788c */ /* 0x000fe2000bf24070 */
[----:B------:R-:W-:Y:S01]  /*25e0*/  LOP3.LUT R4, R4, 0x6, R5, 0xf8, !PT ;  /* 0x0000000604047812 */ /* 0x000fe200078ef805 */
[----:B------:R-:W-:Y:S01]  /*25f0*/  USHF.R.S32.HI UR13, URZ, 0x1f, UR44 ;  /* 0x0000001f3f0d7899 */ /* 0x000fe2000801142c */
[--C-:B------:R-:W-:Y:S01]  /*2600*/  LOP3.LUT R223, R6, 0x40, R3.reuse, 0xe2, !PT ;  /* 0x0000004006df7812 */ /* 0x100fe200078ee203 */
[----:B------:R-:W-:Y:S01]  /*2610*/  UIMAD.WIDE.U32 UR4, UR39, -0x55555555, URZ ;  /* 0xaaaaaaab270478a5 */ /* 0x000fe2000f8e003f */
[----:B------:R-:W-:Y:S01]  /*2620*/  IADD3 R3, RZ, -R8, -R3 ;  /* 0x80000008ff037210 */ /* 0x000fe20007ffe803 */
[----:B------:R-:W-:Y:S01]  /*2630*/  ULDC.64 UR10, c[0x0][0x5d0] ;  /* 0x00017400000a7ab9 */ /* 0x000fe20000000a00 */
[----:B------:R-:W-:Y:S01]  /*2640*/  UISETP.LT.U32.AND UP1, UPT, UR45, 0x3, UP1 ;  /* 0x000000032d00788c */ /* 0x000fe20008f21070 */
[----:B------:R-:W-:Y:S01]  /*2650*/  PLOP3.LUT P0, PT, PT, PT, UP0, 0x80, 0x0 ;  /* 0x000000000000781c */ /* 0x000fe20003f0f008 */
[----:B------:R-:W-:Y:S01]  /*2660*/  UISETP.GE.U32.AND UP2, UPT, UR45, 0x3, UPT ;  /* 0x000000032d00788c */ /* 0x000fe2000bf46070 */
[----:B------:R-:W-:Y:S01]  /*2670*/  SHF.R.S32.HI R5, RZ, 0x1f, R4 ;  /* 0x0000001fff057819 */ /* 0x000fe20000011404 */
[----:B------:R-:W-:-:S02]  /*2680*/  UIMAD UR6, UR13, UR10, URZ ;  /* 0x0000000a0d0672a4 */ /* 0x000fc4000f8e023f */
[----:B------:R-:W-:Y:S01]  /*2690*/  IMAD.U32 R7, RZ, RZ, UR10 ;  /* 0x0000000aff077e24 */ /* 0x000fe2000f8e00ff */
[----:B------:R-:W-:Y:S01]  /*26a0*/  USHF.R.U32.HI UR4, URZ, 0x1, UR5 ;  /* 0x000000013f047899 */ /* 0x000fe20008011605 */
[----:B------:R-:W-:Y:S01]  /*26b0*/  IMAD R3, R0, -0x40, R3 ;  /* 0xffffffc000037824 */ /* 0x000fe200078e0203 */
[----:B------:R-:W-:Y:S01]  /*26c0*/  USEL UR5, URZ, 0x1, !UP1 ;  /* 0x000000013f057887 */ /* 0x000fe2000c800000 */
[----:B------:R-:W-:Y:S01]  /*26d0*/  IMAD.U32 R0, RZ, RZ, UR7 ;  /* 0x00000007ff007e24 */ /* 0x000fe2000f8e00ff */
[----:B------:R-:W-:Y:S02]  /*26e0*/  UIMAD UR6, UR44, UR11, UR6 ;  /* 0x0000000b2c0672a4 */ /* 0x000fe4000f8e0206 */
[----:B------:R-:W-:Y:S01]  /*26f0*/  IMAD.WIDE.U32 R6, R7, UR44, R4 ;  /* 0x0000002c07067c25 */ /* 0x000fe2000f8e0004 */
[----:B------:R-:W-:Y:S01]  /*2700*/  ULOP3.LUT UR38, UR38, UR5, URZ, 0x3c, !UPT ;  /* 0x0000000526267292 */ /* 0x000fe2000f8e3c3f */
[----:B------:R-:W-:Y:S01]  /*2710*/  LOP3.LUT R223, R223, UR8, R8, 0xfe, !PT ;  /* 0x00000008dfdf7c12 */ /* 0x000fe2000f8efe08 */
[----:B------:R-:W-:Y:S01]  /*2720*/  UIMAD UR39, UR4, -0x3, UR39 ;  /* 0xfffffffd042778a4 */ /* 0x000fe2000f8e0227 */
[----:B------:R-:W-:Y:S01]  /*2730*/  IADD3 R3, R0, -UR42, R3 ;  /* 0x8000002a00037c10 */ /* 0x000fe2000fffe003 */
[----:B------:R-:W-:Y:S01]  /*2740*/  @UP2 ULOP3.LUT UR38, UR38, 0x1, UR4, 0x78, !UPT ;  /* 0x0000000126262892 */ /* 0x000fe2000f8e7804 */
[----:B------:R-:W-:Y:S01]  /*2750*/  VIADD R7, R7, UR6 ;  /* 0x0000000607077c36 */ /* 0x000fe20008000000 */
[----:B------:R-:W-:Y:S01]  /*2760*/  UMOV UR42, 0xffffffff ;  /* 0xffffffff002a7882 */ /* 0x000fe20000000000 */
[----:B------:R-:W-:Y:S01]  /*2770*/  VIADD R0, R9, -UR43 ;  /* 0x8000002b09007c36 */ /* 0x000fe20008000000 */
[----:B------:R-:W-:Y:S08]  /*2780*/  @P0 BRA `(.L_x_34) ;  /* 0x000000b400e40947 */ /* 0x000ff00003800000 */
[----:B-----5:R-:W-:Y:S01]  /*2790*/  FSETP.NEU.AND P0, PT, R22, RZ, PT ;  /* 0x000000ff1600720b */ /* 0x020fe20003f0d000 */
[----:B------:R-:W-:Y:S01]  /*27a0*/  ULDC.64 UR6, c[0x0][0x5c8] ;  /* 0x0001720000067ab9 */ /* 0x000fe20000000a00 */
[----:B------:R-:W-:Y:S01]  /*27b0*/  ISETP.GT.AND P1, PT, R3, RZ, PT ;  /* 0x000000ff0300720c */ /* 0x000fe20003f24270 */
[----:B------:R-:W-:Y:S01]  /*27c0*/  UIMAD UR4, UR9, UR6, URZ ;  /* 0x00000006090472a4 */ /* 0x000fe2000f8e023f */
[----:B------:R-:W-:Y:S01]  /*27d0*/  IMAD.U32 R8, RZ, RZ, UR7 ;  /* 0x00000007ff087e24 */ /* 0x000fe2000f8e00ff */
[----:B------:R-:W-:Y:S01]  /*27e0*/  BSSY B0, `(.L_x_34) ;  /* 0x0000b73000007945 */ /* 0x000fe20003800000 */
[----:B------:R-:W-:Y:S01]  /*27f0*/  IMAD.WIDE.U32 R216, R223, UR6, R6 ;  /* 0x00000006dfd87c25 */ /* 0x000fe2000f8e0006 */
[----:B------:R-:W-:-:S03]  /*2800*/  ISETP.GT.AND P2, PT, R0, RZ, P1 ;  /* 0x000000ff0000720c */ /* 0x000fc60000f44270 */
[----:B------:R-:W-:-:S04]  /*2810*/  IMAD R219, R223, R8, UR4 ;  /* 0x00000004dfdb7e24 */ /* 0x000fc8000f8e0208 */
[----:B------:R-:W-:Y:S01]  /*2820*/  IMAD.IADD R219, R217, 0x1, R219 ;  /* 0x00000001d9db7824 */ /* 0x000fe200078e02db */
[----:B------:R-:W-:Y:S06]  /*2830*/  @!P0 BRA `(.L_x_35) ;  /* 0x0000007c00688947 */ /* 0x000fec0003800000 */
[----:B------:R-:W0:Y:S01]  /*2840*/  LDC.64 R6, c[0x0][0x5b8] ;  /* 0x00016e00ff067b82 */ /* 0x000e220000000a00 */
[----:B------:R-:W-:-:S07]  /*2850*/  ULDC.64 UR4, c[0x0][0x5c0] ;  /* 0x0001700000047ab9 */ /* 0x000fce0000000a00 */
[----:B------:R-:W1:Y:S08]  /*2860*/  LDC.64 R8, c[0x0][0x5b0] ;  /* 0x00016c00ff087b82 */ /* 0x000e700000000a00 */
[----:B------:R-:W2:Y:S01]  /*2870*/  LDC.64 R10, c[0x0][0x5a8] ;  /* 0x00016a00ff0a7b82 */ /* 0x000ea20000000a00 */
[----:B0-----:R-:W-:-:S04]  /*2880*/  IMAD R12, R6, UR13, RZ ;  /* 0x0000000d060c7c24 */ /* 0x001fc8000f8e02ff */
[----:B------:R-:W-:Y:S02]  /*2890*/  IMAD R7, R7, UR44, R12 ;  /* 0x0000002c07077c24 */ /* 0x000fe4000f8e020c */
[----:B------:R-:W-:-:S04]  /*28a0*/  IMAD.WIDE.U32 R12, R6, UR44, R4 ;  /* 0x0000002c060c7c25 */ /* 0x000fc8000f8e0004 */
[----:B-1----:R-:W-:Y:S02]  /*28b0*/  IMAD R14, R8, UR9, RZ ;  /* 0x00000009080e7c24 */ /* 0x002fe4000f8e02ff */
[----:B------:R-:W-:Y:S02]  /*28c0*/  IMAD.IADD R15, R13, 0x1, R7 ;  /* 0x000000010d0f7824 */ /* 0x000fe400078e0207 */
[----:B------:R-:W-:Y:S02]  /*28d0*/  IMAD R221, R223, R9, R14 ;  /* 0x00000009dfdd7224 */ /* 0x000fe400078e020e */
[----:B------:R-:W-:-:S04]  /*28e0*/  IMAD.MOV.U32 R14, RZ, RZ, R12 ;  /* 0x000000ffff0e7224 */ /* 0x000fc800078e000c */
[----:B------:R-:W-:-:S04]  /*28f0*/  IMAD.WIDE.U32 R20, R223, R8, R14 ;  /* 0x00000008df147225 */ /* 0x000fc800078e000e */
[----:B------:R-:W-:Y:S01]  /*2900*/  IMAD.IADD R21, R21, 0x1, R221 ;  /* 0x0000000115157824 */ /* 0x000fe200078e02dd */
[----:B--2---:R-:W-:-:S04]  /*2910*/  LEA R224, P0, R20, R10, 0x1 ;  /* 0x0000000a14e07211 */ /* 0x004fc800078008ff */
[----:B------:R-:W-:-:S05]  /*2920*/  LEA.HI.X R225, R20, R11, R21, 0x1, P0 ;  /* 0x0000000b14e17211 */ /* 0x000fca00000f0c15 */
[----:B------:R-:W2:Y:S01]  /*2930*/  @P2 LDG.E.LTC128B.U16 R222, desc[UR36][R224.64] ;  /* 0x00000024e0de2981 */ /* 0x000ea2000c1e1520 */
[----:B------:R-:W-:Y:S01]  /*2940*/  LEA R20, P0, R216, UR4, 0x1 ;  /* 0x00000004d8147c11 */ /* 0x000fe2000f8008ff */
[----:B------:R-:W-:Y:S01]  /*2950*/  BSSY B1, `(.L_x_36) ;  /* 0x0000011000017945 */ /* 0x000fe20003800000 */
[----:B--2---:R-:W-:-:S05]  /*2960*/  HADD2.F32 R21, -RZ, R222.H0_H0 ;  /* 0x200000deff157230 */ /* 0x004fca0000004100 */
[----:B------:R-:W-:-:S04]  /*2970*/  FMUL R21, R21, R22 ;  /* 0x0000001615157220 */ /* 0x000fc80000400000 */
[----:B------:R-:W-:Y:S01]  /*2980*/  FFMA R152, R152, R23, R21 ;  /* 0x0000001798987223 */ /* 0x000fe20000000015 */
[----:B------:R-:W-:Y:S01]  /*2990*/  LEA.HI.X R21, R216, UR5, R219, 0x1, P0 ;  /* 0x00000005d8157c11 */ /* 0x000fe200080f0cdb */
[----:B------:R-:W-:-:S03]  /*29a0*/  IMAD.WIDE.U32 R218, R223, R8, R4 ;  /* 0x00000008dfda7225 */ /* 0x000fc600078e0004 */
[----:B------:R-:W-:Y:S01]  /*29b0*/  F2FP.F16.F32.PACK_AB R152, RZ, R152 ;  /* 0x00000098ff98723e */ /* 0x000fe200000000ff */
[----:B------:R-:W-:-:S03]  /*29c0*/  IMAD.IADD R219, R221, 0x1, R219 ;  /* 0x00000001dddb7824 */ /* 0x000fc600078e02db */
[----:B------:R-:W-:Y:S01]  /*29d0*/  PRMT R217, R152, 0x7610, R217 ;  /* 0x0000761098d97816 */ /* 0x000fe200000000d9 */
[----:B------:R-:W-:-:S04]  /*29e0*/  IMAD.WIDE.U32 R218, R6, UR44, R218 ;  /* 0x0000002c06da7c25 */ /* 0x000fc8000f8e00da */
[----:B------:R-:W-:Y:S01]  /*29f0*/  IMAD.IADD R152, R7, 0x1, R219 ;  /* 0x0000000107987824 */ /* 0x000fe200078e02db */
[C---:B------:R-:W-:Y:S01]  /*2a00*/  LEA R216, P0, R218.reuse, R10, 0x1 ;  /* 0x0000000adad87211 */ /* 0x040fe200078008ff */
[----:B------:R0:W-:Y:S03]  /*2a10*/  @P2 STG.E.U16 desc[UR36][R20.64], R217 ;  /* 0x000000d914002986 */ /* 0x0001e6000c101524 */
[----:B0-----:R-:W-:Y:S02]  /*2a20*/  LEA.HI.X R217, R218, R11, R152, 0x1, P0 ;  /* 0x0000000bdad97211 */ /* 0x001fe400000f0c98 */
[----:B------:R-:W-:-:S13]  /*2a30*/  ISETP.GT.AND P0, PT, R0, 0x1, P1 ;  /* 0x000000010000780c */ /* 0x000fda0000f04270 */
[----:B------:R-:W-:Y:S05]  /*2a40*/  @!P0 BRA `(.L_x_37) ;  /* 0x0000000000048947 */ /* 0x000fea0003800000 */
[----:B------:R0:W5:Y:S02]  /*2a50*/  LDG.E.LTC128B.U16 R222, desc[UR36][R216.64+0x2] ;  /* 0x00000224d8de7981 */ /* 0x000164000c1e1520 */
.L_x_37:
[----:B------:R-:W-:Y:S05]  /*2a60*/  BSYNC B1 ;  /* 0x0000000000017941 */ /* 0x000fea0003800000 */
.L_x_36:
[----:B-----5:R-:W-:-:S05]  /*2a70*/  HADD2.F32 R219, -RZ, R222.H0_H0 ;  /* 0x200000deffdb7230 */ /* 0x020fca0000004100 */
[----:B------:R-:W-:-:S04]  /*2a80*/  FMUL R152, R219, R22 ;  /* 0x00000016db987220 */ /* 0x000fc80000400000 */
[----:B------:R-:W-:-:S05]  /*2a90*/  FFMA R152, R153, R23, R152 ;  /* 0x0000001799987223 */ /* 0x000fca0000000098 */
[----:B------:R-:W-:-:S04]  /*2aa0*/  F2FP.F16.F32.PACK_AB R152, RZ, R152 ;  /* 0x00000098ff98723e */ /* 0x000fc800000000ff */
[----:B------:R-:W-:Y:S01]  /*2ab0*/  PRMT R153, R152, 0x7610, R153 ;  /* 0x0000761098997816 */ /* 0x000fe20000000099 */
[----:B------:R-:W-:-:S04]  /*2ac0*/  IMAD.SHL.U32 R152, R8, 0x8, RZ ;  /* 0x0000000808987824 */ /* 0x000fc800078e00ff */
[----:B------:R1:W-:Y:S02]  /*2ad0*/  @P0 STG.E.U16 desc[UR36][R20.64+0x2], R153 ;  /* 0x0000029914000986 */ /* 0x0003e4000c101524 */
[----:B-1----:R-:W-:-:S03]  /*2ae0*/  SHF.L.U64.HI R153, R8, 0x3, R9 ;  /* 0x0000000308997819 */ /* 0x002fc60000010209 */
[----:B------:R-:W-:-:S04]  /*2af0*/  IMAD.WIDE.U32 R218, R223, R8, R152 ;  /* 0x00000008dfda7225 */ /* 0x000fc800078e0098 */
[----:B------:R-:W-:Y:S01]  /*2b00*/  IMAD.IADD R225, R221, 0x1, R219 ;  /* 0x00000001dde17824 */ /* 0x000fe200078e02db */
[-C--:B------:R-:W-:Y:S02]  /*2b10*/  IADD3 R220, P2, R4, R218.reuse, RZ ;  /* 0x000000da04dc7210 */ /* 0x080fe40007f5e0ff */
[----:B------:R-:W-:-:S03]  /*2b20*/  IADD3 R224, P0, R12, R218, RZ ;  /* 0x000000da0ce07210 */ /* 0x000fc60007f1e0ff */
[----:B------:R-:W-:Y:S02]  /*2b30*/  IMAD.X R221, R5, 0x1, R225, P2 ;  /* 0x0000000105dd7824 */ /* 0x000fe400010e06e1 */
[----:B------:R-:W-:Y:S02]  /*2b40*/  IMAD.X R225, R225, 0x1, R15, P0 ;  /* 0x00000001e1e17824 */ /* 0x000fe400000e060f */
[----:B------:R-:W-:-:S04]  /*2b50*/  IMAD.WIDE.U32 R220, R6, UR44, R220 ;  /* 0x0000002c06dc7c25 */ /* 0x000fc8000f8e00dc */
[----:B------:R-:W-:Y:S01]  /*2b60*/  IMAD.IADD R219, R7, 0x1, R221 ;  /* 0x0000000107db7824 */ /* 0x000fe200078e02dd */
[----:B------:R-:W-:-:S04]  /*2b70*/  LEA R218, P2, R220, R10, 0x1 ;  /* 0x0000000adcda7211 */ /* 0x000fc800078408ff */
[----:B------:R-:W-:Y:S02]  /*2b80*/  LEA.HI.X R219, R220, R11, R219, 0x1, P2 ;  /* 0x0000000bdcdb7211 */ /* 0x000fe400010f0cdb */
[----:B------:R-:W-:-:S04]  /*2b90*/  LEA R220, P0, R224, R10, 0x1 ;  /* 0x0000000ae0dc7211 */ /* 0x000fc800078008ff */
[----:B------:R-:W-:Y:S02]  /*2ba0*/  LEA.HI.X R221, R224, R11, R225, 0x1, P0 ;  /* 0x0000000be0dd7211 */ /* 0x000fe400000f0ce1 */
[----:B------:R-:W-:-:S04]  /*2bb0*/  ISETP.GT.AND P0, PT, R3, 0x8, PT ;  /* 0x000000080300780c */ /* 0x000fc80003f04270 */
[----:B------:R-:W-:-:S13]  /*2bc0*/  ISETP.GT.AND P3, PT, R0, RZ, P0 ;  /* 0x000000ff0000720c */ /* 0x000fda0000764270 */
[----:B------:R-:W2:Y:S01]  /*2bd0*/  @P3 LDG.E.LTC128B.U16 R222, desc[UR36][R220.64] ;  /* 0x00000024dcde3981 */ /* 0x000ea2000c1e1520 */
[----:B------:R-:W-:Y:S01]  /*2be0*/  IMAD.U32 R227, RZ, RZ, UR6 ;  /* 0x00000006ffe37e24 */ /* 0x000fe2000f8e00ff */
[----:B------:R-:W-:Y:S01]  /*2bf0*/  USHF.L.U64.HI UR4, UR6, 0x4, UR7 ;  /* 0x0000000406047899 */ /* 0x000fe20008010207 */
[----:B------:R-:W-:Y:S03]  /*2c00*/  BSSY B1, `(.L_x_38) ;  /* 0x000000c000017945 */ /* 0x000fe60003800000 */
[----:B------:R-:W-:Y:S01]  /*2c10*/  LEA R224, P2, R227, R20, 0x4 ;  /* 0x00000014e3e07211 */ /* 0x000fe200078420ff */
[----:B--2---:R-:W-:-:S05]  /*2c20*/  HADD2.F32 R225, -RZ, R222.H0_H0 ;  /* 0x200000deffe17230 */ /* 0x004fca0000004100 */
[----:B------:R-:W-:-:S04]  /*2c30*/  FMUL R225, R225, R22 ;  /* 0x00000016e1e17220 */ /* 0x000fc80000400000 */
[----:B------:R-:W-:-:S05]  /*2c40*/  FFMA R225, R154, R23, R225 ;  /* 0x000000179ae17223 */ /* 0x000fca00000000e1 */
[----:B------:R-:W-:-:S04]  /*2c50*/  F2FP.F16.F32.PACK_AB R225, RZ, R225 ;  /* 0x000000e1ffe1723e */ /* 0x000fc800000000ff */
[----:B------:R-:W-:Y:S02]  /*2c60*/  PRMT R154, R225, 0x7610, R154 ;  /* 0x00007610e19a7816 */ /* 0x000fe4000000009a */
[----:B------:R-:W-:Y:S02]  /*2c70*/  IADD3.X R225, R21, UR4, RZ, P2, !PT ;  /* 0x0000000415e17c10 */ /* 0x000fe400097fe4ff */
[----:B------:R-:W-:-:S03]  /*2c80*/  ISETP.GT.AND P2, PT, R0, 0x1, P0 ;  /* 0x000000010000780c */ /* 0x000fc60000744270 */
[----:B------:R1:W-:Y:S10]  /*2c90*/  @P3 STG.E.U16 desc[UR36][R224.64], R154 ;  /* 0x0000009ae0003986 */ /* 0x0003f4000c101524 */
[----:B------:R-:W-:Y:S05]  /*2ca0*/  @!P2 BRA `(.L_x_39) ;  /* 0x000000000004a947 */ /* 0x000fea0003800000 */
[----:B------:R2:W5:Y:S02]  /*2cb0*/  LDG.E.LTC128B.U16 R222, desc[UR36][R218.64+0x2] ;  /* 0x00000224dade7981 */ /* 0x000564000c1e1520 */
.L_x_39:
[----:B------:R-:W-:Y:S05]  /*2cc0*/  BSYNC B1 ;  /* 0x0000000000017941 */ /* 0x000fea0003800000 */
.L_x_38:
[----:B-----5:R-:W-:Y:S01]  /*2cd0*/  HADD2.F32 R221, -RZ, R222.H0_H0 ;  /* 0x200000deffdd7230 */ /* 0x020fe20000004100 */
[----:B------:R-:W-:Y:S01]  /*2ce0*/  ISETP.GT.AND P3, PT, R0, 0x8, P1 ;  /* 0x000000080000780c */ /* 0x000fe20000f64270 */
[----:B------:R-:W-:Y:S03]  /*2cf0*/  BSSY B1, `(.L_x_40) ;  /* 0x000000a000017945 */ /* 0x000fe60003800000 */
[----:B-1----:R-:W-:-:S04]  /*2d00*/  FMUL R154, R221, R22 ;  /* 0x00000016dd9a7220 */ /* 0x002fc80000400000 */
[----:B------:R-:W-:Y:S01]  /*2d10*/  FFMA R154, R155, R23, R154 ;  /* 0x000000179b9a7223 */ /* 0x000fe2000000009a */
[----:B------:R-:W-:-:S04]  /*2d20*/  IMAD.MOV.U32 R155, RZ, RZ, R225 ;  /* 0x000000ffff9b7224 */ /* 0x000fc800078e00e1 */
[----:B------:R-:W-:-:S04]  /*2d30*/  F2FP.F16.F32.PACK_AB R154, RZ, R154 ;  /* 0x0000009aff9a723e */ /* 0x000fc800000000ff */
[----:B------:R-:W-:Y:S01]  /*2d40*/  PRMT R220, R154, 0x7610, R220 ;  /* 0x000076109adc7816 */ /* 0x000fe200000000dc */
[----:B------:R-:W-:-:S05]  /*2d50*/  IMAD.MOV.U32 R154, RZ, RZ, R224 ;  /* 0x000000ffff9a7224 */ /* 0x000fca00078e00e0 */
[----:B------:R1:W-:Y:S01]  /*2d60*/  @P2 STG.E.U16 desc[UR36][R154.64+0x2], R220 ;  /* 0x000002dc9a002986 */ /* 0x0003e2000c101524 */
[----:B------:R-:W-:Y:S05]  /*2d70*/  @!P3 BRA `(.L_x_41) ;  /* 0x000000000004b947 */ /* 0x000fea0003800000 */
[----:B------:R3:W5:Y:S02]  /*2d80*/  LDG.E.LTC128B.U16 R222, desc[UR36][R216.64+0x10] ;  /* 0x00001024d8de7981 */ /* 0x000764000c1e1520 */
.L_x_41:
[----:B------:R-:W-:Y:S05]  /*2d90*/  BSYNC B1 ;  /* 0x0000000000017941 */ /* 0x000fea0003800000 */
.L_x_40:
[----:B-----5:R-:W-:Y:S01]  /*2da0*/  HADD2.F32 R221, -RZ, R222.H0_H0 ;  /* 0x200000deffdd7230 */ /* 0x020fe20000004100 */
[----:B------:R-:W-:Y:S01]  /*2db0*/  ISETP.GT.AND P2, PT, R0, 0x9, P1 ;  /* 0x000000090000780c */ /* 0x000fe20000f44270 */
[----:B------:R-:W-:Y:S03]  /*2dc0*/  BSSY B1, `(.L_x_42) ;  /* 0x0000007000017945 */ /* 0x000fe60003800000 */
[----:B------:R-:W-:-:S04]  /*2dd0*/  FMUL R221, R221, R22 ;  /* 0x00000016dddd7220 */ /* 0x000fc80000400000 */
[----:B------:R-:W-:-:S05]  /*2de0*/  FFMA R221, R156, R23, R221 ;  /* 0x000000179cdd7223 */ /* 0x000fca00000000dd */
[----:B------:R-:W-:-:S05]  /*2df0*/  F2FP.F16.F32.PACK_AB R221, RZ, R221 ;  /* 0x000000ddffdd723e */ /* 0x000fca00000000ff */
[----:B------:R4:W-:Y:S01]  /*2e00*/  @P3 STG.E.U16 desc[UR36][R20.64+0x10], R221 ;  /* 0x000010dd14003986 */ /* 0x0009e2000c101524 */
[----:B------:R-:W-:Y:S05]  /*2e10*/  @!P2 BRA `(.L_x_43) ;  /* 0x000000000004a947 */ /* 0x000fea0003800000 */
[----:B------:R0:W5:Y:S02]  /*2e20*/  LDG.E.LTC128B.U16 R222, desc[UR36][R216.64+0x12] ;  /* 0x00001224d8de7981 */ /* 0x000164000c1e1520 */
.L_x_43:
[----:B------:R-:W-:Y:S05]  /*2e30*/  BSYNC B1 ;  /* 0x0000000000017941 */ /* 0x000fea0003800000 */
.L_x_42:
[----:B----45:R-:W-:Y:S01]  /*2e40*/  HADD2.F32 R221, -RZ, R222.H0_H0 ;  /* 0x200000deffdd7230 */ /* 0x030fe20000004100 */
[----:B------:R-:W-:Y:S04]  /*2e50*/  BSSY B1, `(.L_x_44) ;  /* 0x000000a000017945 */ /* 0x000fe80003800000 */
[----:B------:R-:W-:-:S04]  /*2e60*/  FMUL R156, R221, R22 ;  /* 0x00000016dd9c7220 */ /* 0x000fc80000400000 */
[----:B------:R-:W-:-:S05]  /*2e70*/  FFMA R156, R157, R23, R156 ;  /* 0x000000179d9c7223 */ /* 0x000fca000000009c */
[----:B------:R-:W-:-:S04]  /*2e80*/  F2FP.F16.F32.PACK_AB R156, RZ, R156 ;  /* 0x0000009cff9c723e */ /* 0x000fc800000000ff */
[----:B------:R-:W-:Y:S02]  /*2e90*/  PRMT R157, R156, 0x7610, R157 ;  /* 0x000076109c9d7816 */ /* 0x000fe4000000009d */
[----:B------:R-:W-:-:S03]  /*2ea0*/  PRMT R156, R222, 0x7610, R156 ;  /* 0x00007610de9c7816 */ /* 0x000fc6000000009c */
[----:B------:R4:W-:Y:S01]  /*2eb0*/  @P2 STG.E.U16 desc[UR36][R20.64+0x12], R157 ;  /* 0x0000129d14002986 */ /* 0x0009e2000c101524 */
[----:B------:R-:W-:-:S13]  /*2ec0*/  ISETP.GT.AND P2, PT, R0, 0x8, P0 ;  /* 0x000000080000780c */ /* 0x000fda0000744270 */
[----:B----4-:R-:W-:Y:S05]  /*2ed0*/  @!P2 BRA `(.L_x_45) ;  /* 0x000000000004a947 */ /* 0x010fea0003800000 */
[----:B------:R4:W5:Y:S02]  /*2ee0*/  LDG.E.LTC128B.U16 R156, desc[UR36][R218.64+0x10] ;  /* 0x00001024da9c7981 */ /* 0x000964000c1e1520 */
.L_x_45:
[----:B------:R-:W-:Y:S05]  /*2ef0*/  BSYNC B1 ;  /* 0x0000000000017941 */ /* 0x000fea0003800000 */
.L_x_44:
[----:B-----5:R-:W-:Y:S01]  /*2f00*/  HADD2.F32 R157, -RZ, R156.H0_H0 ;  /* 0x2000009cff9d7230 */ /* 0x020fe20000004100 */
[----:B------:R-:W-:-:S04]  /*2f10*/  ISETP.GT.AND P3, PT, R0, 0x9, P0 ;  /* 0x000000090000780c */ /* 0x000fc80000764270 */
[----:B------:R-:W-:-:S04]  /*2f20*/  FMUL R157, R157, R22 ;  /* 0x000000169d9d7220 */ /* 0x000fc80000400000 */
[----:B------:R-:W-:-:S05]  /*2f30*/  FFMA R157, R158, R23, R157 ;  /* 0x000000179e9d7223 */ /* 0x000fca000000009d */
[----:B------:R-:W-:-:S04]  /*2f40*/  F2FP.F16.F32.PACK_AB R157, RZ, R157 ;  /* 0x0000009dff9d723e */ /* 0x000fc800000000ff */
[----:B-1----:R-:W-:-:S05]  /*2f50*/  PRMT R220, R157, 0x7610, R220 ;  /* 0x000076109ddc7816 */ /* 0x002fca00000000dc */
[----:B------:R-:W-:Y:S04]  /*2f60*/  @P2 STG.E.U16 desc[UR36][R154.64+0x10], R220 ;  /* 0x000010dc9a002986 */ /* 0x000fe8000c101524 */
[----:B------:R-:W2:Y:S01]  /*2f70*/  @P3 LDG.E.LTC128B.U16 R156, desc[UR36][R218.64+0x12] ;  /* 0x00001224da9c3981 */ /* 0x000ea2000c1e1520 */
[----:B------:R-:W-:Y:S01]  /*2f80*/  ISETP.GT.AND P2, PT, R0, 0x10, P1 ;  /* 0x000000100000780c */ /* 0x000fe20000f44270 */
[----:B--2---:R-:W-:-:S05]  /*2f90*/  HADD2.F32 R157, -RZ, R156.H0_H0 ;  /* 0x2000009cff9d7230 */ /* 0x004fca0000004100 */
[----:B------:R-:W-:-:S04]  /*2fa0*/  FMUL R158, R157, R22 ;  /* 0x000000169d9e7220 */ /* 0x000fc80000400000 */
[----:B------:R-:W-:-:S05]  /*2fb0*/  FFMA R158, R159, R23, R158 ;  /* 0x000000179f9e7223 */ /* 0x000fca000000009e */
[----:B------:R-:W-:-:S05]  /*2fc0*/  F2FP.F16.F32.PACK_AB R158, RZ, R158 ;  /* 0x0000009eff9e723e */ /* 0x000fca00000000ff */
[----:B------:R1:W-:Y:S04]  /*2fd0*/  @P3 STG.E.U16 desc[UR36][R154.64+0x12], R158 ;  /* 0x0000129e9a003986 */ /* 0x0003e8000c101524 */
[----:B------:R-:W2:Y:S01]  /*2fe0*/  @P2 LDG.E.LTC128B.U16 R156, desc[UR36][R216.64+0x20] ;  /* 0x00002024d89c2981 */ /* 0x000ea2000c1e1520 */
[----:B------:R-:W-:Y:S01]  /*2ff0*/  ISETP.GT.AND P3, PT, R0, 0x11, P1 ;  /* 0x000000110000780c */ /* 0x000fe20000f64270 */
[----:B--2---:R-:W-:-:S05]  /*3000*/  HADD2.F32 R157, -RZ, R156.H0_H0 ;  /* 0x2000009cff9d7230 */ /* 0x004fca0000004100 */
[----:B------:R-:W-:-:S04]  /*3010*/  FMUL R157, R157, R22 ;  /* 0x000000169d9d7220 */ /* 0x000fc80000400000 */
[----:B------:R-:W-:-:S05]  /*3020*/  FFMA R157, R160, R23, R157 ;  /* 0x00000017a09d7223 */ /* 0x000fca000000009d */
[----:B------:R-:W-:-:S04]  /*3030*/  F2FP.F16.F32.PACK_AB R157, RZ, R157 ;  /* 0x0000009dff9d723e */ /* 0x000fc800000000ff */
[----:B------:R-:W-:-:S05]  /*3040*/  PRMT R159, R157, 0x7610, R159 ;  /* 0x000076109d9f7816 */ /* 0x000fca000000009f */
[----:B------:R2:W-:Y:S04]  /*3050*/  @P2 STG.E.U16 desc[UR36][R20.64+0x20], R159 ;  /* 0x0000209f14002986 */ /* 0x0005e8000c101524 */
[----:B------:R-:W3:Y:S01]  /*3060*/  @P3 LDG.E.LTC128B.U16 R156, desc[UR36][R216.64+0x22] ;  /* 0x00002224d89c3981 */ /* 0x000ee2000c1e1520 */
[----:B------:R-:W-:Y:S01]  /*3070*/  ISETP.GT.AND P2, PT, R0, 0x10, P0 ;  /* 0x000000100000780c */ /* 0x000fe20000744270 */
[----:B---3--:R-:W-:-:S05]  /*3080*/  HADD2.F32 R157, -RZ, R156.H0_H0 ;  /* 0x2000009cff9d7230 */ /* 0x008fca0000004100 */
[----:B-1----:R-:W-:-:S04]  /*3090*/  FMUL R158, R157, R22 ;  /* 0x000000169d9e7220 */ /* 0x002fc80000400000 */
[----:B------:R-:W-:-:S05]  /*30a0*/  FFMA R158, R161, R23, R158 ;  /* 0x00000017a19e7223 */ /* 0x000fca000000009e */
[----:B------:R-:W-:-:S04]  /*30b0*/  F2FP.F16.F32.PACK_AB R158, RZ, R158 ;  /* 0x0000009eff9e723e */ /* 0x000fc800000000ff */
[----:B------:R-:W-:-:S05]  /*30c0*/  PRMT R160, R158, 0x7610, R160 ;  /* 0x000076109ea07816 */ /* 0x000fca00000000a0 */
[----:B------:R-:W-:Y:S04]  /*30d0*/  @P3 STG.E.U16 desc[UR36][R20.64+0x22], R160 ;  /* 0x000022a014003986 */ /* 0x000fe8000c101524 */
[----:B------:R-:W3:Y:S01]  /*30e0*/  @P2 LDG.E.LTC128B.U16 R156, desc[UR36][R218.64+0x20] ;  /* 0x00002024da9c2981 */ /* 0x000ee2000c1e1520 */
[----:B------:R-:W-:Y:S01]  /*30f0*/  ISETP.GT.AND P3, PT, R0, 0x11, P0 ;  /* 0x000000110000780c */ /* 0x000fe20000764270 */
[----:B---3--:R-:W-:Y:S01]  /*3100*/  HADD2.F32 R157, -RZ, R156.H0_H0 ;  /* 0x2000009cff9d7230 */ /* 0x008fe20000004100 */
[----:B------:R-:W-:-:S04]  /*3110*/  PRMT R158, R156, 0x7610, R158 ;  /* 0x000076109c9e7816 */ /* 0x000fc8000000009e */
[----:B------:R-:W-:-:S04]  /*3120*/  FMUL R157, R157, R22 ;  /* 0x000000169d9d7220 */ /* 0x000fc80000400000 */
[----:B------:R-:W-:-:S05]  /*3130*/  FFMA R157, R162, R23, R157 ;  /* 0x00000017a29d7223 */ /* 0x000fca000000009d */
[----:B------:R-:W-:-:S04]  /*3140*/  F2FP.F16.F32.PACK_AB R157, RZ, R157 ;  /* 0x0000009dff9d723e */ /* 0x000fc800000000ff */
[----:B--2---:R-:W-:-:S05]  /*3150*/  PRMT R159, R157, 0x7610, R159 ;  /* 0x000076109d9f7816 */ /* 0x004fca000000009f */
[----:B------:R1:W-:Y:S04]  /*3160*/  @P2 STG.E.U16 desc[UR36][R154.64+0x20], R159 ;  /* 0x0000209f9a002986 */ /* 0x0003e8000c101524 */
[----:B------:R-:W2:Y:S01]  /*3170*/  @P3 LDG.E.LTC128B.U16 R158, desc[UR36][R218.64+0x22] ;  /* 0x00002224da9e3981 */ /* 0x000ea2000c1e1520 */
[----:B------:R-:W-:Y:S01]  /*3180*/  ISETP.GT.AND P2, PT, R0, 0x18, P1 ;  /* 0x000000180000780c */ /* 0x000fe20000f44270 */
[----:B--2---:R-:W-:-:S05]  /*3190*/  HADD2.F32 R157, -RZ, R158.H0_H0 ;  /* 0x2000009eff9d7230 */ /* 0x004fca0000004100 */
[----:B------:R-:W-:-:S04]  /*31a0*/  FMUL R156, R157, R22 ;  /* 0x000000169d9c7220 */ /* 0x000fc80000400000 */
[----:B------:R-:W-:-:S05]  /*31b0*/  FFMA R156, R163, R23, R156 ;  /* 0x00000017a39c7223 */ /* 0x000fca000000009c */
[----:B------:R-:W-:-:S05]  /*31c0*/  F2FP.F16.F32.PACK_AB R156, RZ, R156 ;  /* 0x0000009cff9c723e */ /* 0x000fca00000000ff */
[----:B------:R2:W-:Y:S04]  /*31d0*/  @P3 STG.E.U16 desc[UR36][R154.64+0x22], R156 ;  /* 0x0000229c9a003986 */ /* 0x0005e8000c101524 */
[----:B------:R-:W3:Y:S01]  /*31e0*/  @P2 LDG.E.LTC128B.U16 R158, desc[UR36][R216.64+0x30] ;  /* 0x00003024d89e2981 */ /* 0x000ee2000c1e1520 */
[----:B------:R-:W-:Y:S01]  /*31f0*/  ISETP.GT.AND P3, PT, R0, 0x19, P1 ;  /* 0x000000190000780c */ /* 0x000fe20000f64270 */
[----:B---3--:R-:W-:-:S05]  /*3200*/  HADD2.F32 R157, -RZ, R158.H0_H0 ;  /* 0x2000009eff9d7230 */ /* 0x008fca0000004100 */
[----:B------:R-:W-:-:S04]  /*3210*/  FMUL R157, R157, R22 ;  /* 0x000000169d9d7220 */ /* 0x000fc80000400000 */
[----:B------:R-:W-:-:S05]  /*3220*/  FFMA R157, R164, R23, R157 ;  /* 0x00000017a49d7223 */ /* 0x000fca000000009d */
[----:B------:R-:W-:-:S04]  /*3230*/  F2FP.F16.F32.PACK_AB R157, RZ, R157 ;  /* 0x0000009dff9d723e */ /* 0x000fc800000000ff */
[----:B-1----:R-:W-:-:S05]  /*3240*/  PRMT R159, R157, 0x7610, R159 ;  /* 0x000076109d9f7816 */ /* 0x002fca000000009f */
[----:B------:R1:W-:Y:S04]  /*3250*/  @P2 STG.E.U16 desc[UR36][R20.64+0x30], R159 ;  /* 0x0000309f14002986 */ /* 0x0003e8000c101524 */
[----:B------:R-:W3:Y:S01]  /*3260*/  @P3 LDG.E.LTC128B.U16 R158, desc[UR36][R216.64+0x32] ;  /* 0x00003224d89e3981 */ /* 0x000ee2000c1e1520 */
[----:B------:R-:W-:Y:S01]  /*3270*/  ISETP.GT.AND P2, PT, R0, 0x18, P0 ;  /* 0x000000180000780c */ /* 0x000fe20000744270 */
[----:B---3--:R-:W-:-:S05]  /*3280*/  HADD2.F32 R157, -RZ, R158.H0_H0 ;  /* 0x2000009eff9d7230 */ /* 0x008fca0000004100 */
[----:B--2---:R-:W-:-:S04]  /*3290*/  FMUL R156, R157, R22 ;  /* 0x000000169d9c7220 */ /* 0x004fc80000400000 */
        /* <DEDUP_REMOVED lines=365> */
[----:B---3--:R-:W-:Y:S01]  /*4970*/  HADD2.F32 R157, -RZ, R158.H0_H0 ;  /* 0x2000009eff9d7230 */ /* 0x008fe20000004100 */
[----:B------:R-:W-:-:S04]  /*4980*/  PRMT R162, R158, 0x7610, R162 ;  /* 0x000076109ea27816 */ /* 0x000fc800000000a2 */
[----:B------:R-:W-:-:S04]  /*4990*/  FMUL R157, R157, R22 ;  /* 0x000000169d9d7220 */ /* 0x000fc80000400000 */
[----:B------:R-:W-:-:S05]  /*49a0*/  FFMA R157, R214, R23, R157 ;  /* 0x00000017d69d7223 */ /* 0x000fca000000009d */
[----:B------:R-:W-:-:S04]  /*49b0*/  F2FP.F16.F32.PACK_AB R157, RZ, R157 ;  /* 0x0000009dff9d723e */ /* 0x000fc800000000ff */
[----:B------:R-:W-:-:S05]  /*49c0*/  PRMT R160, R157, 0x7610, R160 ;  /* 0x000076109da07816 */ /* 0x000fca00000000a0 */
[----:B------:R3:W-:Y:S04]  /*49d0*/  @P2 STG.E.U16 desc[UR36][R154.64+0xf0], R160 ;  /* 0x0000f0a09a002986 */ /* 0x0007e8000c101524 */
[----:B------:R-:W4:Y:S01]  /*49e0*/  @P1 LDG.E.LTC128B.U16 R162, desc[UR36][R218.64+0xf2] ;  /* 0x0000f224daa21981 */ /* 0x000f22000c1e1520 */
[----:B------:R-:W-:-:S05]  /*49f0*/  IADD3 R163, P0, R223, 0x80, RZ ;  /* 0x00000080dfa37810 */ /* 0x000fca0007f1e0ff */
[----:B-1----:R-:W-:Y:S01]  /*4a00*/  IMAD.X R159, RZ, RZ, UR9, P0 ;  /* 0x00000009ff9f7e24 */ /* 0x002fe200080e06ff */
[----:B------:R-:W-:-:S03]  /*4a10*/  ISETP.GT.AND P0, PT, R3, 0x80, PT ;  /* 0x000000800300780c */ /* 0x000fc60003f04270 */
[----:B--2---:R-:W-:Y:S01]  /*4a20*/  IMAD R156, R159, R8, RZ ;  /* 0x000000089f9c7224 */ /* 0x004fe200078e02ff */
[----:B------:R-:W-:-:S03]  /*4a30*/  ISETP.GT.AND P4, PT, R0, RZ, P0 ;  /* 0x000000ff0000720c */ /* 0x000fc60000784270 */
[----:B------:R-:W-:Y:S02]  /*4a40*/  IMAD R165, R163, R9, R156 ;  /* 0x00000009a3a57224 */ /* 0x000fe400078e029c */
[----:B----4-:R-:W-:-:S05]  /*4a50*/  HADD2.F32 R157, -RZ, R162.H0_H0 ;  /* 0x200000a2ff9d7230 */ /* 0x010fca0000004100 */
[----:B------:R-:W-:Y:S01]  /*4a60*/  FMUL R158, R157, R22 ;  /* 0x000000169d9e7220 */ /* 0x000fe20000400000 */
[----:B------:R-:W-:-:S04]  /*4a70*/  IMAD.WIDE.U32 R156, R163, R8, R14 ;  /* 0x00000008a39c7225 */ /* 0x000fc800078e000e */
[----:B------:R-:W-:Y:S01]  /*4a80*/  FFMA R215, R215, R23, R158 ;  /* 0x00000017d7d77223 */ /* 0x000fe2000000009e */
[----:B------:R-:W-:Y:S01]  /*4a90*/  IMAD.IADD R157, R157, 0x1, R165 ;  /* 0x000000019d9d7824 */ /* 0x000fe200078e02a5 */
[----:B------:R-:W-:-:S03]  /*4aa0*/  LEA R158, P2, R156, R10, 0x1 ;  /* 0x0000000a9c9e7211 */ /* 0x000fc600078408ff */
[----:B------:R-:W-:Y:S02]  /*4ab0*/  F2FP.F16.F32.PACK_AB R215, RZ, R215 ;  /* 0x000000d7ffd7723e */ /* 0x000fe400000000ff */
[----:B------:R-:W-:-:S03]  /*4ac0*/  LEA.HI.X R159, R156, R11, R157, 0x1, P2 ;  /* 0x0000000b9c9f7211 */ /* 0x000fc600010f0c9d */
[----:B------:R1:W-:Y:S04]  /*4ad0*/  @P1 STG.E.U16 desc[UR36][R154.64+0xf2], R215 ;  /* 0x0000f2d79a001986 */ /* 0x0003e8000c101524 */
[----:B------:R-:W2:Y:S01]  /*4ae0*/  @P4 LDG.E.LTC128B.U16 R162, desc[UR36][R158.64] ;  /* 0x000000249ea24981 */ /* 0x000ea2000c1e1520 */
[----:B------:R-:W-:Y:S01]  /*4af0*/  IMAD.WIDE.U32 R156, R163, R8, R4 ;  /* 0x00000008a39c7225 */ /* 0x000fe200078e0004 */
[----:B------:R-:W-:Y:S01]  /*4b00*/  USHF.L.U32 UR4, UR6, 0x8, URZ ;  /* 0x0000000806047899 */ /* 0x000fe2000800063f */
[----:B------:R-:W-:Y:S01]  /*4b10*/  ISETP.GT.AND P2, PT, R0, 0x1, P0 ;  /* 0x000000010000780c */ /* 0x000fe20000744270 */
[----:B------:R-:W-:Y:S01]  /*4b20*/  USHF.L.U64.HI UR5, UR6, 0x8, UR7 ;  /* 0x0000000806057899 */ /* 0x000fe20008010207 */
[----:B------:R-:W-:Y:S02]  /*4b30*/  IMAD.IADD R157, R165, 0x1, R157 ;  /* 0x00000001a59d7824 */ /* 0x000fe400078e029d */
[----:B--2---:R-:W-:Y:S01]  /*4b40*/  HADD2.F32 R161, -RZ, R162.H0_H0 ;  /* 0x200000a2ffa17230 */ /* 0x004fe20000004100 */
[----:B------:R-:W-:-:S04]  /*4b50*/  PRMT R164, R162, 0x7610, R164 ;  /* 0x00007610a2a47816 */ /* 0x000fc800000000a4 */
[----:B------:R-:W-:-:S04]  /*4b60*/  FMUL R161, R161, R22 ;  /* 0x00000016a1a17220 */ /* 0x000fc80000400000 */
[----:B------:R-:W-:Y:S01]  /*4b70*/  FFMA R88, R88, R23, R161 ;  /* 0x0000001758587223 */ /* 0x000fe200000000a1 */
[----:B---3--:R-:W-:Y:S01]  /*4b80*/  IMAD.WIDE.U32 R160, R6, UR44, R156 ;  /* 0x0000002c06a07c25 */ /* 0x008fe2000f8e009c */
[----:B------:R-:W-:-:S03]  /*4b90*/  IADD3 R156, P1, R20, UR4, RZ ;  /* 0x00000004149c7c10 */ /* 0x000fc6000ff3e0ff */
[----:B-1----:R-:W-:Y:S01]  /*4ba0*/  F2FP.F16.F32.PACK_AB R155, RZ, R88 ;  /* 0x00000058ff9b723e */ /* 0x002fe200000000ff */
[----:B------:R-:W-:Y:S01]  /*4bb0*/  IMAD.IADD R88, R7, 0x1, R161 ;  /* 0x0000000107587824 */ /* 0x000fe200078e02a1 */
[C---:B------:R-:W-:Y:S02]  /*4bc0*/  LEA R154, P3, R160.reuse, R10, 0x1 ;  /* 0x0000000aa09a7211 */ /* 0x040fe400078608ff */
[----:B------:R-:W-:Y:S02]  /*4bd0*/  IADD3.X R157, R21, UR5, RZ, P1, !PT ;  /* 0x00000005159d7c10 */ /* 0x000fe40008ffe4ff */
[----:B------:R-:W-:Y:S02]  /*4be0*/  PRMT R158, R155, 0x7610, R158 ;  /* 0x000076109b9e7816 */ /* 0x000fe4000000009e */
[----:B------:R-:W-:-:S03]  /*4bf0*/  LEA.HI.X R155, R160, R11, R88, 0x1, P3 ;  /* 0x0000000ba09b7211 */ /* 0x000fc600018f0c58 */
[----:B------:R1:W-:Y:S04]  /*4c00*/  @P4 STG.E.U16 desc[UR36][R156.64], R158 ;  /* 0x0000009e9c004986 */ /* 0x0003e8000c101524 */
[----:B------:R-:W2:Y:S01]  /*4c10*/  @P2 LDG.E.LTC128B.U16 R164, desc[UR36][R154.64+0x2] ;  /* 0x000002249aa42981 */ /* 0x000ea2000c1e1520 */
[----:B------:R-:W-:Y:S01]  /*4c20*/  IMAD.WIDE.U32 R162, R163, R8, R152 ;  /* 0x00000008a3a27225 */ /* 0x000fe200078e0098 */
[----:B------:R-:W-:-:S03]  /*4c30*/  ISETP.GT.AND P1, PT, R3, 0x88, PT ;  /* 0x000000880300780c */ /* 0x000fc60003f24270 */
[----:B------:R-:W-:Y:S01]  /*4c40*/  IMAD.IADD R165, R165, 0x1, R163 ;  /* 0x00000001a5a57824 */ /* 0x000fe200078e02a3 */
[----:B------:R-:W-:Y:S01]  /*4c50*/  ISETP.GT.AND P3, PT, R0, RZ, P1 ;  /* 0x000000ff0000720c */ /* 0x000fe20000f64270 */
[----:B--2---:R-:W-:-:S05]  /*4c60*/  HADD2.F32 R159, -RZ, R164.H0_H0 ;  /* 0x200000a4ff9f7230 */ /* 0x004fca0000004100 */
[----:B------:R-:W-:Y:S01]  /*4c70*/  FMUL R88, R159, R22 ;  /* 0x000000169f587220 */ /* 0x000fe20000400000 */
[----:B------:R-:W-:-:S03]  /*4c80*/  IADD3 R159, P4, R12, R162, RZ ;  /* 0x000000a20c9f7210 */ /* 0x000fc60007f9e0ff */
[----:B------:R-:W-:Y:S01]  /*4c90*/  FFMA R88, R89, R23, R88 ;  /* 0x0000001759587223 */ /* 0x000fe20000000058 */
[----:B------:R-:W-:Y:S02]  /*4ca0*/  @P2 IMAD.MOV.U32 R89, RZ, RZ, R157 ;  /* 0x000000ffff592224 */ /* 0x000fe400078e009d */
[----:B------:R-:W-:Y:S01]  /*4cb0*/  IMAD.X R160, R165, 0x1, R15, P4 ;  /* 0x00000001a5a07824 */ /* 0x000fe200020e060f */
[C---:B-1----:R-:W-:Y:S02]  /*4cc0*/  LEA R158, P4, R159.reuse, R10, 0x1 ;  /* 0x0000000a9f9e7211 */ /* 0x042fe400078808ff */
[----:B------:R-:W-:Y:S02]  /*4cd0*/  F2FP.F16.F32.PACK_AB R88, RZ, R88 ;  /* 0x00000058ff58723e */ /* 0x000fe400000000ff */
[----:B------:R-:W-:Y:S02]  /*4ce0*/  LEA.HI.X R159, R159, R11, R160, 0x1, P4 ;  /* 0x0000000b9f9f7211 */ /* 0x000fe400020f0ca0 */
[----:B------:R-:W-:Y:S01]  /*4cf0*/  PRMT R163, R88, 0x7610, R163 ;  /* 0x0000761058a37816 */ /* 0x000fe200000000a3 */
[----:B------:R-:W-:-:S05]  /*4d00*/  @P2 IMAD.MOV.U32 R88, RZ, RZ, R156 ;  /* 0x000000ffff582224 */ /* 0x000fca00078e009c */
[----:B------:R1:W-:Y:S04]  /*4d10*/  @P2 STG.E.U16 desc[UR36][R88.64+0x2], R163 ;  /* 0x000002a358002986 */ /* 0x0003e8000c101524 */
[----:B------:R-:W2:Y:S01]  /*4d20*/  @P3 LDG.E.LTC128B.U16 R164, desc[UR36][R158.64] ;  /* 0x000000249ea43981 */ /* 0x000ea2000c1e1520 */
[----:B------:R-:W-:Y:S02]  /*4d30*/  IADD3 R162, P2, R4, R162, RZ ;  /* 0x000000a204a27210 */ /* 0x000fe40007f5e0ff */
[----:B------:R-:W-:-:S03]  /*4d40*/  IADD3 R160, P4, R224, UR4, RZ ;  /* 0x00000004e0a07c10 */ /* 0x000fc6000ff9e0ff */
[----:B-1----:R-:W-:Y:S01]  /*4d50*/  IMAD.X R163, R5, 0x1, R165, P2 ;  /* 0x0000000105a37824 */ /* 0x002fe200010e06a5 */
[----:B------:R-:W-:Y:S01]  /*4d60*/  ISETP.GT.AND P2, PT, R0, 0x1, P1 ;  /* 0x000000010000780c */ /* 0x000fe20000f44270 */
[----:B------:R-:W-:-:S04]  /*4d70*/  IMAD.WIDE.U32 R162, R6, UR44, R162 ;  /* 0x0000002c06a27c25 */ /* 0x000fc8000f8e00a2 */
[----:B------:R-:W-:Y:S01]  /*4d80*/  IMAD.IADD R89, R7, 0x1, R163 ;  /* 0x0000000107597824 */ /* 0x000fe200078e02a3 */
[----:B------:R-:W-:-:S04]  /*4d90*/  LEA R88, P5, R162, R10, 0x1 ;  /* 0x0000000aa2587211 */ /* 0x000fc800078a08ff */
[----:B------:R-:W-:Y:S01]  /*4da0*/  LEA.HI.X R89, R162, R11, R89, 0x1, P5 ;  /* 0x0000000ba2597211 */ /* 0x000fe200028f0c59 */
[----:B--2---:R-:W-:-:S05]  /*4db0*/  HADD2.F32 R161, -RZ, R164.H0_H0 ;  /* 0x200000a4ffa17230 */ /* 0x004fca0000004100 */
[----:B------:R-:W-:-:S04]  /*4dc0*/  FMUL R161, R161, R22 ;  /* 0x00000016a1a17220 */ /* 0x000fc80000400000 */
[----:B------:R-:W-:-:S05]  /*4dd0*/  FFMA R161, R90, R23, R161 ;  /* 0x000000175aa17223 */ /* 0x000fca00000000a1 */
[----:B------:R-:W-:Y:S02]  /*4de0*/  F2FP.F16.F32.PACK_AB R90, RZ, R161 ;  /* 0x000000a1ff5a723e */ /* 0x000fe400000000ff */
[----:B------:R-:W-:Y:S02]  /*4df0*/  IADD3.X R161, R225, UR5, RZ, P4, !PT ;  /* 0x00000005e1a17c10 */ /* 0x000fe4000a7fe4ff */
[----:B------:R-:W-:-:S05]  /*4e00*/  PRMT R163, R90, 0x7610, R163 ;  /* 0x000076105aa37816 */ /* 0x000fca00000000a3 */
[----:B------:R-:W-:Y:S04]  /*4e10*/  @P3 STG.E.U16 desc[UR36][R160.64], R163 ;  /* 0x000000a3a0003986 */ /* 0x000fe8000c101524 */
[----:B------:R-:W2:Y:S01]  /*4e20*/  @P2 LDG.E.LTC128B.U16 R164, desc[UR36][R88.64+0x2] ;  /* 0x0000022458a42981 */ /* 0x000ea2000c1e1520 */
[----:B------:R-:W-:Y:S01]  /*4e30*/  ISETP.GT.AND P4, PT, R0, 0x8, P0 ;  /* 0x000000080000780c */ /* 0x000fe20000784270 */
[----:B--2---:R-:W-:-:S05]  /*4e40*/  HADD2.F32 R159, -RZ, R164.H0_H0 ;  /* 0x200000a4ff9f7230 */ /* 0x004fca0000004100 */
[----:B------:R-:W-:-:S04]  /*4e50*/  FMUL R90, R159, R22 ;  /* 0x000000169f5a7220 */ /* 0x000fc80000400000 */
[----:B------:R-:W-:Y:S01]  /*4e60*/  FFMA R91, R91, R23, R90 ;  /* 0x000000175b5b7223 */ /* 0x000fe2000000005a */
[----:B------:R-:W-:-:S04]  /*4e70*/  IADD3 R90, P3, R224, UR4, RZ ;  /* 0x00000004e05a7c10 */ /* 0x000fc8000ff7e0ff */
[----:B------:R-:W-:Y:S02]  /*4e80*/  F2FP.F16.F32.PACK_AB R158, RZ, R91 ;  /* 0x0000005bff9e723e */ /* 0x000fe400000000ff */
[----:B------:R-:W-:-:S05]  /*4e90*/  IADD3.X R91, R225, UR5, RZ, P3, !PT ;  /* 0x00000005e15b7c10 */ /* 0x000fca0009ffe4ff */
[----:B------:R1:W-:Y:S04]  /*4ea0*/  @P2 STG.E.U16 desc[UR36][R90.64+0x2], R158 ;  /* 0x0000029e5a002986 */ /* 0x0003e8000c101524 */
[----:B------:R-:W2:Y:S01]  /*4eb0*/  @P4 LDG.E.LTC128B.U16 R164, desc[UR36][R154.64+0x10] ;  /* 0x000010249aa44981 */ /* 0x000ea2000c1e1520 */
[----:B------:R-:W-:Y:S01]  /*4ec0*/  ISETP.GT.AND P2, PT, R0, 0x9, P0 ;  /* 0x000000090000780c */ /* 0x000fe20000744270 */
[----:B-1----:R-:W-:Y:S02]  /*4ed0*/  @P4 IMAD.MOV.U32 R90, RZ, RZ, R156 ;  /* 0x000000ffff5a4224 */ /* 0x002fe400078e009c */
[----:B------:R-:W-:Y:S02]  /*4ee0*/  @P4 IMAD.MOV.U32 R91, RZ, RZ, R157 ;  /* 0x000000ffff5b4224 */ /* 0x000fe400078e009d */
[----:B--2---:R-:W-:-:S05]  /*4ef0*/  HADD2.F32 R159, -RZ, R164.H0_H0 ;  /* 0x200000a4ff9f7230 */ /* 0x004fca0000004100 */
[----:B------:R-:W-:-:S04]  /*4f00*/  FMUL R159, R159, R22 ;  /* 0x000000169f9f7220 */ /* 0x000fc80000400000 */
[----:B------:R-:W-:-:S05]  /*4f10*/  FFMA R159, R92, R23, R159 ;  /* 0x000000175c9f7223 */ /* 0x000fca000000009f */
[----:B------:R-:W-:-:S04]  /*4f20*/  F2FP.F16.F32.PACK_AB R159, RZ, R159 ;  /* 0x0000009fff9f723e */ /* 0x000fc800000000ff */
[----:B------:R-:W-:-:S05]  /*4f30*/  PRMT R160, R159, 0x7610, R160 ;  /* 0x000076109fa07816 */ /* 0x000fca00000000a0 */
        /* <DEDUP_REMOVED lines=12> */
[----:B------:R-:W-:Y:S02]  /*5000*/  ISETP.GT.AND P4, PT, R0, 0x9, P1 ;  /* 0x000000090000780c */ /* 0x000fe40000f84270 */
[----:B------:R-:W-:Y:S01]  /*5010*/  IADD3 R92, P2, R224, UR4, RZ ;  /* 0x00000004e05c7c10 */ /* 0x000fe2000ff5e0ff */
[----:B--2---:R-:W-:-:S05]  /*5020*/  HADD2.F32 R93, -RZ, R164.H0_H0 ;  /* 0x200000a4ff5d7230 */ /* 0x004fca0000004100 */
[----:B------:R-:W-:-:S04]  /*5030*/  FMUL R93, R93, R22 ;  /* 0x000000165d5d7220 */ /* 0x000fc80000400000 */
[----:B------:R-:W-:-:S05]  /*5040*/  FFMA R93, R94, R23, R93 ;  /* 0x000000175e5d7223 */ /* 0x000fca000000005d */
[----:B-1----:R-:W-:Y:S02]  /*5050*/  F2FP.F16.F32.PACK_AB R91, RZ, R93 ;  /* 0x0000005dff5b723e */ /* 0x002fe400000000ff */
        /* <DEDUP_REMOVED lines=538> */
[----:B------:R-:W-:Y:S02]  /*7200*/  ISETP.GT.AND P1, PT, R0, 0x79, P1 ;  /* 0x000000790000780c */ /* 0x000fe40000f24270 */
[----:B-1----:R-:W-:Y:S01]  /*7210*/  IADD3 R90, P0, R224, UR4, RZ ;  /* 0x00000004e05a7c10 */ /* 0x002fe2000ff1e0ff */
[----:B---3--:R-:W-:-:S05]  /*7220*/  HADD2.F32 R91, -RZ, R164.H0_H0 ;  /* 0x200000a4ff5b7230 */ /* 0x008fca0000004100 */
[----:B------:R-:W-:-:S04]  /*7230*/  FMUL R91, R91, R22 ;  /* 0x000000165b5b7220 */ /* 0x000fc80000400000 */
[----:B------:R-:W-:-:S05]  /*7240*/  FFMA R91, R150, R23, R91 ;  /* 0x00000017965b7223 */ /* 0x000fca000000005b */
[----:B------:R-:W-:Y:S02]  /*7250*/  F2FP.F16.F32.PACK_AB R92, RZ, R91 ;  /* 0x0000005bff5c723e */ /* 0x000fe400000000ff */
[----:B------:R-:W-:Y:S02]  /*7260*/  IADD3.X R91, R225, UR5, RZ, P0, !PT ;  /* 0x00000005e15b7c10 */ /* 0x000fe400087fe4ff */
[----:B------:R-:W-:-:S05]  /*7270*/  PRMT R95, R92, 0x7610, R95 ;  /* 0x000076105c5f7816 */ /* 0x000fca000000005f */
[----:B------:R1:W-:Y:S04]  /*7280*/  @P2 STG.E.U16 desc[UR36][R90.64+0xf0], R95 ;  /* 0x0000f05f5a002986 */ /* 0x0003e8000c101524 */
[----:B------:R3:W4:Y:S01]  /*7290*/  @P1 LDG.E.LTC128B.U16 R164, desc[UR36][R88.64+0xf2] ;  /* 0x0000f22458a41981 */ /* 0x000722000c1e1520 */
[----:B------:R-:W-:-:S05]  /*72a0*/  IADD3 R223, P0, R223, 0x100, RZ ;  /* 0x00000100dfdf7810 */ /* 0x000fca0007f1e0ff */
[----:B--2---:R-:W-:Y:S01]  /*72b0*/  IMAD.X R93, RZ, RZ, UR9, P0 ;  /* 0x00000009ff5d7e24 */ /* 0x004fe200080e06ff */
[----:B------:R-:W-:-:S03]  /*72c0*/  ISETP.GT.AND P0, PT, R3, 0x100, PT ;  /* 0x000001000300780c */ /* 0x000fc60003f04270 */
[----:B------:R-:W-:Y:S01]  /*72d0*/  IMAD R92, R93, R8, RZ ;  /* 0x000000085d5c7224 */ /* 0x000fe200078e02ff */
[----:B------:R-:W-:Y:S02]  /*72e0*/  ISETP.GT.AND P2, PT, R0, RZ, P0 ;  /* 0x000000ff0000720c */ /* 0x000fe40000744270 */
[----:B---3--:R-:W-:Y:S01]  /*72f0*/  IADD3 R88, P3, R224, UR4, RZ ;  /* 0x00000004e0587c10 */ /* 0x008fe2000ff7e0ff */
[----:B------:R-:W-:-:S03]  /*7300*/  IMAD R97, R223, R9, R92 ;  /* 0x00000009df617224 */ /* 0x000fc600078e025c */
[----:B------:R-:W-:Y:S01]  /*7310*/  IADD3.X R89, R225, UR5, RZ, P3, !PT ;  /* 0x00000005e1597c10 */ /* 0x000fe20009ffe4ff */
[----:B----4-:R-:W-:-:S05]  /*7320*/  HADD2.F32 R93, -RZ, R164.H0_H0 ;  /* 0x200000a4ff5d7230 */ /* 0x010fca0000004100 */
[----:B------:R-:W-:Y:S01]  /*7330*/  FMUL R94, R93, R22 ;  /* 0x000000165d5e7220 */ /* 0x000fe20000400000 */
[----:B------:R-:W-:-:S04]  /*7340*/  IMAD.WIDE.U32 R92, R223, R8, R14 ;  /* 0x00000008df5c7225 */ /* 0x000fc800078e000e */
[----:B------:R-:W-:Y:S01]  /*7350*/  FFMA R94, R151, R23, R94 ;  /* 0x00000017975e7223 */ /* 0x000fe2000000005e */
[----:B------:R-:W-:Y:S01]  /*7360*/  IMAD.IADD R9, R93, 0x1, R97 ;  /* 0x000000015d097824 */ /* 0x000fe200078e0261 */
[----:B-1----:R-:W-:-:S03]  /*7370*/  LEA R90, P4, R92, R10, 0x1 ;  /* 0x0000000a5c5a7211 */ /* 0x002fc600078808ff */
[----:B------:R-:W-:Y:S02]  /*7380*/  F2FP.F16.F32.PACK_AB R94, RZ, R94 ;  /* 0x0000005eff5e723e */ /* 0x000fe400000000ff */
[----:B------:R-:W-:Y:S02]  /*7390*/  LEA.HI.X R91, R92, R11, R9, 0x1, P4 ;  /* 0x0000000b5c5b7211 */ /* 0x000fe400020f0c09 */
[----:B------:R-:W-:-:S05]  /*73a0*/  PRMT R93, R94, 0x7610, R93 ;  /* 0x000076105e5d7816 */ /* 0x000fca000000005d */
[----:B------:R1:W-:Y:S04]  /*73b0*/  @P1 STG.E.U16 desc[UR36][R88.64+0xf2], R93 ;  /* 0x0000f25d58001986 */ /* 0x0003e8000c101524 */
[----:B------:R-:W2:Y:S01]  /*73c0*/  @P2 LDG.E.LTC128B.U16 R164, desc[UR36][R90.64] ;  /* 0x000000245aa42981 */ /* 0x000ea2000c1e1520 */
[----:B------:R-:W-:Y:S01]  /*73d0*/  IMAD.U32 R96, RZ, RZ, UR6 ;  /* 0x00000006ff607e24 */ /* 0x000fe2000f8e00ff */
[----:B------:R-:W-:Y:S01]  /*73e0*/  ISETP.GT.AND P3, PT, R0, 0x1, P0 ;  /* 0x000000010000780c */ /* 0x000fe20000764270 */
[----:B------:R-:W-:Y:S01]  /*73f0*/  IMAD.U32 R94, RZ, RZ, UR6 ;  /* 0x00000006ff5e7e24 */ /* 0x000fe2000f8e00ff */
[----:B------:R-:W-:Y:S01]  /*7400*/  BSSY B1, `(.L_x_46) ;  /* 0x0000013000017945 */ /* 0x000fe20003800000 */
[----:B------:R-:W-:Y:S02]  /*7410*/  IMAD.U32 R99, RZ, RZ, UR7 ;  /* 0x00000007ff637e24 */ /* 0x000fe4000f8e00ff */
[----:B-1----:R-:W-:-:S03]  /*7420*/  IMAD.WIDE.U32 R92, R223, R8, R4 ;  /* 0x00000008df5c7225 */ /* 0x002fc600078e0004 */
[----:B------:R-:W-:Y:S01]  /*7430*/  SHF.L.U64.HI R89, R94, 0x9, R99 ;  /* 0x000000095e597819 */ /* 0x000fe20000010263 */
[----:B------:R-:W-:Y:S02]  /*7440*/  IMAD.IADD R93, R97, 0x1, R93 ;  /* 0x00000001615d7824 */ /* 0x000fe400078e025d */
[----:B------:R-:W-:-:S04]  /*7450*/  IMAD.WIDE.U32 R92, R6, UR44, R92 ;  /* 0x0000002c065c7c25 */ /* 0x000fc8000f8e005c */
[----:B--2---:R-:W-:-:S05]  /*7460*/  HADD2.F32 R9, -RZ, R164.H0_H0 ;  /* 0x200000a4ff097230 */ /* 0x004fca0000004100 */
[----:B------:R-:W-:Y:S01]  /*7470*/  FMUL R95, R9, R22 ;  /* 0x00000016095f7220 */ /* 0x000fe20000400000 */
[----:B------:R-:W-:-:S03]  /*7480*/  IMAD.SHL.U32 R9, R96, 0x200, RZ ;  /* 0x0000020060097824 */ /* 0x000fc600078e00ff */
[----:B------:R-:W-:Y:S01]  /*7490*/  FFMA R95, R24, R23, R95 ;  /* 0x00000017185f7223 */ /* 0x000fe2000000005f */
[----:B------:R-:W-:Y:S01]  /*74a0*/  IMAD.IADD R24, R7, 0x1, R93 ;  /* 0x0000000107187824 */ /* 0x000fe200078e025d */
[----:B------:R-:W-:Y:S02]  /*74b0*/  IADD3 R90, P1, R9, R20, RZ ;  /* 0x00000014095a7210 */ /* 0x000fe40007f3e0ff */
[C---:B------:R-:W-:Y:S02]  /*74c0*/  LEA R20, P4, R92.reuse, R10, 0x1 ;  /* 0x0000000a5c147211 */ /* 0x040fe400078808ff */
[----:B------:R-:W-:Y:S01]  /*74d0*/  F2FP.F16.F32.PACK_AB R95, RZ, R95 ;  /* 0x0000005fff5f723e */ /* 0x000fe200000000ff */
[----:B------:R-:W-:Y:S01]  /*74e0*/  IMAD.X R91, R89, 0x1, R21, P1 ;  /* 0x00000001595b7824 */ /* 0x000fe200008e0615 */
[----:B------:R-:W-:-:S04]  /*74f0*/  LEA.HI.X R21, R92, R11, R24, 0x1, P4 ;  /* 0x0000000b5c157211 */ /* 0x000fc800020f0c18 */
[----:B------:R1:W-:Y:S01]  /*7500*/  @P2 STG.E.U16 desc[UR36][R90.64], R95 ;  /* 0x0000005f5a002986 */ /* 0x0003e2000c101524 */
[----:B------:R-:W-:Y:S05]  /*7510*/  @!P3 BRA `(.L_x_47) ;  /* 0x000000000004b947 */ /* 0x000fea0003800000 */
[----:B------:R2:W5:Y:S02]  /*7520*/  LDG.E.LTC128B.U16 R164, desc[UR36][R20.64+0x2] ;  /* 0x0000022414a47981 */ /* 0x000564000c1e1520 */
.L_x_47:
[----:B------:R-:W-:Y:S05]  /*7530*/  BSYNC B1 ;  /* 0x0000000000017941 */ /* 0x000fea0003800000 */
.L_x_46:
[----:B-----5:R-:W-:Y:S01]  /*7540*/  HADD2.F32 R13, -RZ, R164.H0_H0 ;  /* 0x200000a4ff0d7230 */ /* 0x020fe20000004100 */
[----:B------:R-:W-:Y:S01]  /*7550*/  ISETP.GT.AND P1, PT, R3, 0x108, PT ;  /* 0x000001080300780c */ /* 0x000fe20003f24270 */
[----:B------:R-:W-:Y:S01]  /*7560*/  IMAD.WIDE.U32 R152, R223, R8, R152 ;  /* 0x00000008df987225 */ /* 0x000fe200078e0098 */
[----:B------:R-:W-:Y:S03]  /*7570*/  BSSY B1, `(.L_x_48) ;  /* 0x0000011000017945 */ /* 0x000fe60003800000 */
[----:B------:R-:W-:Y:S01]  /*7580*/  FMUL R14, R13, R22 ;  /* 0x000000160d0e7220 */ /* 0x000fe20000400000 */
[----:B------:R-:W-:Y:S01]  /*7590*/  IMAD.IADD R97, R97, 0x1, R153 ;  /* 0x0000000161617824 */ /* 0x000fe200078e0299 */
[-C--:B------:R-:W-:Y:S02]  /*75a0*/  IADD3 R13, P4, R12, R152.reuse, RZ ;  /* 0x000000980c0d7210 */ /* 0x080fe40007f9e0ff */
[----:B------:R-:W-:Y:S01]  /*75b0*/  FFMA R25, R25, R23, R14 ;  /* 0x0000001719197223 */ /* 0x000fe2000000000e */
[----:B------:R-:W-:-:S02]  /*75c0*/  IADD3 R14, P5, R4, R152, RZ ;  /* 0x00000098040e7210 */ /* 0x000fc40007fbe0ff */
[----:B------:R-:W-:Y:S01]  /*75d0*/  IMAD.X R4, R97, 0x1, R15, P4 ;  /* 0x0000000161047824 */ /* 0x000fe200020e060f */
[----:B------:R-:W-:Y:S02]  /*75e0*/  LEA R12, P4, R13, R10, 0x1 ;  /* 0x0000000a0d0c7211 */ /* 0x000fe400078808ff */
[----:B------:R-:W-:Y:S01]  /*75f0*/  IMAD.X R15, R5, 0x1, R97, P5 ;  /* 0x00000001050f7824 */ /* 0x000fe200028e0661 */
[----:B------:R-:W-:Y:S01]  /*7600*/  F2FP.F16.F32.PACK_AB R25, RZ, R25 ;  /* 0x00000019ff19723e */ /* 0x000fe200000000ff */
[----:B------:R-:W-:Y:S01]  /*7610*/  @P3 IMAD.MOV.U32 R5, RZ, RZ, R91 ;  /* 0x000000ffff053224 */ /* 0x000fe200078e005b */
[----:B------:R-:W-:Y:S01]  /*7620*/  LEA.HI.X R13, R13, R11, R4, 0x1, P4 ;  /* 0x0000000b0d0d7211 */ /* 0x000fe200020f0c04 */
[----:B------:R-:W-:Y:S01]  /*7630*/  @P3 IMAD.MOV.U32 R4, RZ, RZ, R90 ;  /* 0x000000ffff043224 */ /* 0x000fe200078e005a */
[----:B------:R-:W-:-:S04]  /*7640*/  ISETP.GT.AND P2, PT, R0, RZ, P1 ;  /* 0x000000ff0000720c */ /* 0x000fc80000f44270 */
[----:B------:R3:W-:Y:S09]  /*7650*/  @P3 STG.E.U16 desc[UR36][R4.64+0x2], R25 ;  /* 0x0000021904003986 */ /* 0x0007f2000c101524 */
[----:B------:R-:W-:Y:S05]  /*7660*/  @!P2 BRA `(.L_x_49) ;  /* 0x000000000004a947 */ /* 0x000fea0003800000 */
[----:B------:R4:W5:Y:S02]  /*7670*/  LDG.E.LTC128B.U16 R164, desc[UR36][R12.64] ;  /* 0x000000240ca47981 */ /* 0x000964000c1e1520 */
.L_x_49:
[----:B------:R-:W-:Y:S05]  /*7680*/  BSYNC B1 ;  /* 0x0000000000017941 */ /* 0x000fea0003800000 */
.L_x_48:
[----:B-----5:R-:W-:Y:S01]  /*7690*/  HADD2.F32 R3, -RZ, R164.H0_H0 ;  /* 0x200000a4ff037230 */ /* 0x020fe20000004100 */
[----:B---3--:R-:W-:Y:S01]  /*76a0*/  IADD3 R4, P3, R9, R224, RZ ;  /* 0x000000e009047210 */ /* 0x008fe20007f7e0ff */
[----:B----4-:R-:W-:Y:S01]  /*76b0*/  IMAD.WIDE.U32 R12, R6, UR44, R14 ;  /* 0x0000002c060c7c25 */ /* 0x010fe2000f8e000e */
[----:B------:R-:W-:Y:S03]  /*76c0*/  BSSY B1, `(.L_x_50) ;  /* 0x000000c000017945 */ /* 0x000fe60003800000 */
[----:B------:R-:W-:Y:S01]  /*76d0*/  FMUL R3, R3, R22 ;  /* 0x0000001603037220 */ /* 0x000fe20000400000 */
[----:B------:R-:W-:Y:S01]  /*76e0*/  IMAD.X R5, R89, 0x1, R225, P3 ;  /* 0x0000000159057824 */ /* 0x000fe200018e06e1 */
[----:B------:R-:W-:Y:S01]  /*76f0*/  LEA R10, P4, R12, R10, 0x1 ;  /* 0x0000000a0c0a7211 */ /* 0x000fe200078808ff */
[----:B------:R-:W-:Y:S02]  /*7700*/  IMAD.IADD R7, R7, 0x1, R13 ;  /* 0x0000000107077824 */ /* 0x000fe400078e020d */
[----:B------:R-:W-:-:S03]  /*7710*/  FFMA R3, R26, R23, R3 ;  /* 0x000000171a037223 */ /* 0x000fc60000000003 */
[----:B------:R-:W-:Y:S02]  /*7720*/  LEA.HI.X R11, R12, R11, R7, 0x1, P4 ;  /* 0x0000000b0c0b7211 */ /* 0x000fe400020f0c07 */
[----:B------:R-:W-:Y:S02]  /*7730*/  F2FP.F16.F32.PACK_AB R3, RZ, R3 ;  /* 0x00000003ff03723e */ /* 0x000fe400000000ff */
[----:B------:R-:W-:-:S03]  /*7740*/  ISETP.GT.AND P4, PT, R0, 0x1, P1 ;  /* 0x000000010000780c */ /* 0x000fc60000f84270 */
[----:B------:R3:W-:Y:S10]  /*7750*/  @P2 STG.E.U16 desc[UR36][R4.64], R3 ;  /* 0x0000000304002986 */ /* 0x0007f4000c101524 */
[----:B------:R-:W-:Y:S05]  /*7760*/  @!P4 BRA `(.L_x_51) ;  /* 0x000000000004c947 */ /* 0x000fea0003800000 */
[----:B------:R4:W5:Y:S02]  /*7770*/  LDG.E.LTC128B.U16 R164, desc[UR36][R10.64+0x2] ;  /* 0x000002240aa47981 */ /* 0x000964000c1e1520 */
.L_x_51:
[----:B------:R-:W-:Y:S05]  /*7780*/  BSYNC B1 ;  /* 0x0000000000017941 */ /* 0x000fea0003800000 */
.L_x_50:
[----:B---3-5:R-:W-:Y:S01]  /*7790*/  HADD2.F32 R3, -RZ, R164.H0_H0 ;  /* 0x200000a4ff037230 */ /* 0x028fe20000004100 */
[----:B------:R-:W-:Y:S01]  /*77a0*/  ISETP.GT.AND P3, PT, R0, 0x8, P0 ;  /* 0x000000080000780c */ /* 0x000fe20000764270 */
[----:B------:R-:W-:Y:S03]  /*77b0*/  BSSY B1, `(.L_x_52) ;  /* 0x0000009000017945 */ /* 0x000fe60003800000 */
[----:B------:R-:W-:-:S04]  /*77c0*/  FMUL R4, R3, R22 ;  /* 0x0000001603047220 */ /* 0x000fc80000400000 */
[----:B------:R-:W-:Y:S01]  /*77d0*/  FFMA R27, R27, R23, R4 ;  /* 0x000000171b1b7223 */ /* 0x000fe20000000004 */
[----:B------:R-:W-:-:S04]  /*77e0*/  IADD3 R4, P2, R9, R224, RZ ;  /* 0x000000e009047210 */ /* 0x000fc80007f5e0ff */
[----:B------:R-:W-:Y:S01]  /*77f0*/  F2FP.F16.F32.PACK_AB R27, RZ, R27 ;  /* 0x0000001bff1b723e */ /* 0x000fe200000000ff */
[----:B------:R-:W-:-:S05]  /*7800*/  IMAD.X R5, R89, 0x1, R225, P2 ;  /* 0x0000000159057824 */ /* 0x000fca00010e06e1 */
[----:B------:R3:W-:Y:S01]  /*7810*/  @P4 STG.E.U16 desc[UR36][R4.64+0x2], R27 ;  /* 0x0000021b04004986 */ /* 0x0007e2000c101524 */
[----:B------:R-:W-:Y:S05]  /*7820*/  @!P3 BRA `(.L_x_53) ;  /* 0x000000000004b947 */ /* 0x000fea0003800000 */
[----:B------:R0:W5:Y:S02]  /*7830*/  LDG.E.LTC128B.U16 R164, desc[UR36][R20.64+0x10] ;  /* 0x0000102414a47981 */ /* 0x000164000c1e1520 */
.L_x_53:
[----:B------:R-:W-:Y:S05]  /*7840*/  BSYNC B1 ;  /* 0x0000000000017941 */ /* 0x000fea0003800000 */
.L_x_52:
[----:B-----5:R-:W-:Y:S01]  /*7850*/  HADD2.F32 R3, -RZ, R164.H0_H0 ;  /* 0x200000a4ff037230 */ /* 0x020fe20000004100 */
[----:B------:R-:W-:Y:S01]  /*7860*/  ISETP.GT.AND P2, PT, R0, 0x9, P0 ;  /* 0x000000090000780c */ /* 0x000fe20000744270 */
[----:B---3--:R-:W-:Y:S01]  /*7870*/  @P3 IMAD.MOV.U32 R4, RZ, RZ, R90 ;  /* 0x000000ffff043224 */ /* 0x008fe200078e005a */
[----:B------:R-:W-:Y:S01]  /*7880*/  BSSY B1, `(.L_x_54) ;  /* 0x0000008000017945 */ /* 0x000fe20003800000 */
[----:B------:R-:W-:Y:S02]  /*7890*/  @P3 IMAD.MOV.U32 R5, RZ, RZ, R91 ;  /* 0x000000ffff053224 */ /* 0x000fe400078e005b */
[----:B------:R-:W-:-:S04]  /*78a0*/  FMUL R3, R3, R22 ;  /* 0x0000001603037220 */ /* 0x000fc80000400000 */
[----:B------:R-:W-:-:S05]  /*78b0*/  FFMA R3, R28, R23, R3 ;  /* 0x000000171c037223 */ /* 0x000fca0000000003 */
[----:B------:R-:W-:-:S05]  /*78c0*/  F2FP.F16.F32.PACK_AB R3, RZ, R3 ;  /* 0x00000003ff03723e */ /* 0x000fca00000000ff */
[----:B------:R3:W-:Y:S01]  /*78d0*/  @P3 STG.E.U16 desc[UR36][R4.64+0x10], R3 ;  /* 0x0000100304003986 */ /* 0x0007e2000c101524 */
[----:B------:R-:W-:Y:S05]  /*78e0*/  @!P2 BRA `(.L_x_55) ;  /* 0x000000000004a947 */ /* 0x000fea0003800000 */
[----:B------:R0:W5:Y:S02]  /*78f0*/  LDG.E.LTC128B.U16 R164, desc[UR36][R20.64+0x12] ;  /* 0x0000122414a47981 */ /* 0x000164000c1e1520 */
.L_x_55:
[----:B------:R-:W-:Y:S05]  /*7900*/  BSYNC B1 ;  /* 0x0000000000017941 */ /* 0x000fea0003800000 */
.L_x_54:
[----:B---3-5:R-:W-:Y:S01]  /*7910*/  HADD2.F32 R3, -RZ, R164.H0_H0 ;  /* 0x200000a4ff037230 */ /* 0x028fe20000004100 */
[----:B------:R-:W-:Y:S01]  /*7920*/  ISETP.GT.AND P3, PT, R0, 0x8, P1 ;  /* 0x000000080000780c */ /* 0x000fe20000f64270 */
[----:B------:R-:W-:Y:S01]  /*7930*/  @P2 IMAD.MOV.U32 R5, RZ, RZ, R91 ;  /* 0x000000ffff052224 */ /* 0x000fe200078e005b */
[----:B------:R-:W-:Y:S02]  /*7940*/  BSSY B1, `(.L_x_56) ;  /* 0x0000009000017945 */ /* 0x000fe40003800000 */
[----:B------:R-:W-:-:S04]  /*7950*/  FMUL R4, R3, R22 ;  /* 0x0000001603047220 */ /* 0x000fc80000400000 */
[----:B------:R-:W-:-:S05]  /*7960*/  FFMA R4, R29, R23, R4 ;  /* 0x000000171d047223 */ /* 0x000fca0000000004 */
[----:B------:R-:W-:-:S04]  /*7970*/  F2FP.F16.F32.PACK_AB R4, RZ, R4 ;  /* 0x00000004ff04723e */ /* 0x000fc800000000ff */
[----:B------:R-:W-:Y:S01]  /*7980*/  PRMT R3, R4, 0x7610, R3 ;  /* 0x0000761004037816 */ /* 0x000fe20000000003 */
[----:B------:R-:W-:-:S05]  /*7990*/  @P2 IMAD.MOV.U32 R4, RZ, RZ, R90 ;  /* 0x000000ffff042224 */ /* 0x000fca00078e005a */
[----:B------:R3:W-:Y:S01]  /*79a0*/  @P2 STG.E.U16 desc[UR36][R4.64+0x12], R3 ;  /* 0x0000120304002986 */ /* 0x0007e2000c101524 */
[----:B------:R-:W-:Y:S05]  /*79b0*/  @!P3 BRA `(.L_x_57) ;  /* 0x000000000004b947 */ /* 0x000fea0003800000 */
[----:B------:R0:W5:Y:S02]  /*79c0*/  LDG.E.LTC128B.U16 R164, desc[UR36][R10.64+0x10] ;  /* 0x000010240aa47981 */ /* 0x000164000c1e1520 */
.L_x_57:
[----:B------:R-:W-:Y:S05]  /*79d0*/  BSYNC B1 ;  /* 0x0000000000017941 */ /* 0x000fea0003800000 */
.L_x_56:
[----:B---3-5:R-:W-:Y:S01]  /*79e0*/  HADD2.F32 R3, -RZ, R164.H0_H0 ;  /* 0x200000a4ff037230 */ /* 0x028fe20000004100 */
[----:B------:R-:W-:Y:S01]  /*79f0*/  IADD3 R4, P2, R224, R9, RZ ;  /* 0x00000009e0047210 */ /* 0x000fe20007f5e0ff */
[----:B------:R-:W-:Y:S01]  /*7a00*/  BSSY B1, `(.L_x_58) ;  /* 0x0000009000017945 */ /* 0x000fe20003800000 */
[----:B------:R-:W-:Y:S02]  /*7a10*/  ISETP.GT.AND P4, PT, R0, 0x9, P1 ;  /* 0x000000090000780c */ /* 0x000fe40000f84270 */
[----:B------:R-:W-:Y:S01]  /*7a20*/  FMUL R3, R3, R22 ;  /* 0x0000001603037220 */ /* 0x000fe20000400000 */
[----:B------:R-:W-:-:S03]  /*7a30*/  IMAD.X R5, R225, 0x1, R89, P2 ;  /* 0x00000001e1057824 */ /* 0x000fc600010e0659 */
[----:B------:R-:W-:-:S05]  /*7a40*/  FFMA R3, R30, R23, R3 ;  /* 0x000000171e037223 */ /* 0x000fca0000000003 */
[----:B------:R-:W-:-:S05]  /*7a50*/  F2FP.F16.F32.PACK_AB R3, RZ, R3 ;  /* 0x00000003ff03723e */ /* 0x000fca00000000ff */
[----:B------:R3:W-:Y:S01]  /*7a60*/  @P3 STG.E.U16 desc[UR36][R4.64+0x10], R3 ;  /* 0x0000100304003986 */ /* 0x0007e2000c101524 */
[----:B------:R-:W-:Y:S05]  /*7a70*/  @!P4 BRA `(.L_x_59) ;  /* 0x000000000004c947 */ /* 0x000fea0003800000 */
[----:B------:R0:W5:Y:S02]  /*7a80*/  LDG.E.LTC128B.U16 R164, desc[UR36][R10.64+0x12] ;  /* 0x000012240aa47981 */ /* 0x000164000c1e1520 */
.L_x_59:
[----:B------:R-:W-:Y:S05]  /*7a90*/  BSYNC B1 ;  /* 0x0000000000017941 */ /* 0x000fea0003800000 */
.L_x_58:
        /* <DEDUP_REMOVED lines=11> */
.L_x_61:
[----:B------:R-:W-:Y:S05]  /*7b50*/  BSYNC B1 ;  /* 0x0000000000017941 */ /* 0x000fea0003800000 */
.L_x_60:
        /* <DEDUP_REMOVED lines=11> */
.L_x_63:
[----:B------:R-:W-:Y:S05]  /*7c10*/  BSYNC B1 ;  /* 0x0000000000017941 */ /* 0x000fea0003800000 */
.L_x_62:
        /* <DEDUP_REMOVED lines=12> */
.L_x_65:
[----:B------:R-:W-:Y:S05]  /*7ce0*/  BSYNC B1 ;  /* 0x0000000000017941 */ /* 0x000fea0003800000 */
.L_x_64:
        /* <DEDUP_REMOVED lines=11> */
.L_x_67:
[----:B------:R-:W-:Y:S05]  /*7da0*/  BSYNC B1 ;  /* 0x0000000000017941 */ /* 0x000fea0003800000 */
.L_x_66:
        /* <DEDUP_REMOVED lines=11> */
.L_x_69:
[----:B------:R-:W-:Y:S05]  /*7e60*/  BSYNC B1 ;  /* 0x0000000000017941 */ /* 0x000fea0003800000 */
.L_x_68:
        /* <DEDUP_REMOVED lines=11> */
.L_x_71:
[----:B------:R-:W-:Y:S05]  /*7f20*/  BSYNC B1 ;  /* 0x0000000000017941 */ /* 0x000fea0003800000 */
.L_x_70:
        /* <DEDUP_REMOVED lines=12> */
.L_x_73:
[----:B------:R-:W-:Y:S05]  /*7ff0*/  BSYNC B1 ;  /* 0x0000000000017941 */ /* 0x000fea0003800000 */
.L_x_72:
        /* <DEDUP_REMOVED lines=11> */
.L_x_75:
[----:B------:R-:W-:Y:S05]  /*80b0*/  BSYNC B1 ;  /* 0x0000000000017941 */ /* 0x000fea0003800000 */
.L_x_74:
        /* <DEDUP_REMOVED lines=11> */
.L_x_77:
[----:B------:R-:W-:Y:S05]  /*8170*/  BSYNC B1 ;  /* 0x0000000000017941 */ /* 0x000fea0003800000 */
.L_x_76:
        /* <DEDUP_REMOVED lines=11> */
.L_x_79:
[----:B------:R-:W-:Y:S05]  /*8230*/  BSYNC B1 ;  /* 0x0000000000017941 */ /* 0x000fea0003800000 */
.L_x_78:
        /* <DEDUP_REMOVED lines=12> */
.L_x_81:
[----:B------:R-:W-:Y:S05]  /*8300*/  BSYNC B1 ;  /* 0x0000000000017941 */ /* 0x000fea0003800000 */
.L_x_80:
        /* <DEDUP_REMOVED lines=11> */
.L_x_83:
[----:B------:R-:W-:Y:S05]  /*83c0*/  BSYNC B1 ;  /* 0x0000000000017941 */ /* 0x000fea0003800000 */
.L_x_82:
        /* <DEDUP_REMOVED lines=11> */
.L_x_85:
[----:B------:R-:W-:Y:S05]  /*8480*/  BSYNC B1 ;  /* 0x0000000000017941 */ /* 0x000fea0003800000 */
.L_x_84:
        /* <DEDUP_REMOVED lines=11> */
.L_x_87:
[----:B------:R-:W-:Y:S05]  /*8540*/  BSYNC B1 ;  /* 0x0000000000017941 */ /* 0x000fea0003800000 */
.L_x_86:
        /* <DEDUP_REMOVED lines=12> */
.L_x_89:
[----:B------:R-:W-:Y:S05]  /*8610*/  BSYNC B1 ;  /* 0x0000000000017941 */ /* 0x000fea0003800000 */
.L_x_88:
        /* <DEDUP_REMOVED lines=11> */
.L_x_91:
[----:B------:R-:W-:Y:S05]  /*86d0*/  BSYNC B1 ;  /* 0x0000000000017941 */ /* 0x000fea0003800000 */
.L_x_90:
        /* <DEDUP_REMOVED lines=11> */
.L_x_93:
[----:B------:R-:W-:Y:S05]  /*8790*/  BSYNC B1 ;  /* 0x0000000000017941 */ /* 0x000fea0003800000 */
.L_x_92:
        /* <DEDUP_REMOVED lines=11> */
.L_x_95:
[----:B------:R-:W-:Y:S05]  /*8850*/  BSYNC B1 ;  /* 0x0000000000017941 */ /* 0x000fea0003800000 */
.L_x_94:
        /* <DEDUP_REMOVED lines=12> */
.L_x_97:
[----:B------:R-:W-:Y:S05]  /*8920*/  BSYNC B1 ;  /* 0x0000000000017941 */ /* 0x000fea0003800000 */
.L_x_96:
        /* <DEDUP_REMOVED lines=11> */
.L_x_99:
[----:B------:R-:W-:Y:S05]  /*89e0*/  BSYNC B1 ;  /* 0x0000000000017941 */ /* 0x000fea0003800000 */
.L_x_98:
        /* <DEDUP_REMOVED lines=11> */
.L_x_101:
[----:B------:R-:W-:Y:S05]  /*8aa0*/  BSYNC B1 ;  /* 0x0000000000017941 */ /* 0x000fea0003800000 */
.L_x_100:
        /* <DEDUP_REMOVED lines=11> */
.L_x_103:
[----:B------:R-:W-:Y:S05]  /*8b60*/  BSYNC B1 ;  /* 0x0000000000017941 */ /* 0x000fea0003800000 */
.L_x_102:
        /* <DEDUP_REMOVED lines=12> */
.L_x_105:
[----:B------:R-:W-:Y:S05]  /*8c30*/  BSYNC B1 ;  /* 0x0000000000017941 */ /* 0x000fea0003800000 */
.L_x_104:
        /* <DEDUP_REMOVED lines=11> */
.L_x_107:
[----:B------:R-:W-:Y:S05]  /*8cf0*/  BSYNC B1 ;  /* 0x0000000000017941 */ /* 0x000fea0003800000 */
.L_x_106:
        /* <DEDUP_REMOVED lines=11> */
.L_x_109:
[----:B------:R-:W-:Y:S05]  /*8db0*/  BSYNC B1 ;  /* 0x0000000000017941 */ /* 0x000fea0003800000 */
.L_x_108:
        /* <DEDUP_REMOVED lines=11> */
.L_x_111:
[----:B------:R-:W-:Y:S05]  /*8e70*/  BSYNC B1 ;  /* 0x0000000000017941 */ /* 0x000fea0003800000 */
.L_x_110:
        /* <DEDUP_REMOVED lines=12> */
.L_x_113:
[----:B------:R-:W-:Y:S05]  /*8f40*/  BSYNC B1 ;  /* 0x0000000000017941 */ /* 0x000fea0003800000 */
.L_x_112:
        /* <DEDUP_REMOVED lines=11> */
.L_x_115:
[----:B------:R-:W-:Y:S05]  /*9000*/  BSYNC B1 ;  /* 0x0000000000017941 */ /* 0x000fea0003800000 */
.L_x_114:
        /* <DEDUP_REMOVED lines=11> */
.L_x_117:
[----:B------:R-:W-:Y:S05]  /*90c0*/  BSYNC B1 ;  /* 0x0000000000017941 */ /* 0x000fea0003800000 */
.L_x_116:
        /* <DEDUP_REMOVED lines=11> */
.L_x_119:
[----:B------:R-:W-:Y:S05]  /*9180*/  BSYNC B1 ;  /* 0x0000000000017941 */ /* 0x000fea0003800000 */
.L_x_118:
        /* <DEDUP_REMOVED lines=12> */
.L_x_121:
[----:B------:R-:W-:Y:S05]  /*9250*/  BSYNC B1 ;  /* 0x0000000000017941 */ /* 0x000fea0003800000 */
.L_x_120:
        /* <DEDUP_REMOVED lines=11> */
.L_x_123:
[----:B------:R-:W-:Y:S05]  /*9310*/  BSYNC B1 ;  /* 0x0000000000017941 */ /* 0x000fea0003800000 */
.L_x_122:
        /* <DEDUP_REMOVED lines=11> */
.L_x_125:
[----:B------:R-:W-:Y:S05]  /*93d0*/  BSYNC B1 ;  /* 0x0000000000017941 */ /* 0x000fea0003800000 */
.L_x_124:
        /* <DEDUP_REMOVED lines=11> */
.L_x_127:
[----:B------:R-:W-:Y:S05]  /*9490*/  BSYNC B1 ;  /* 0x0000000000017941 */ /* 0x000fea0003800000 */
.L_x_126:
        /* <DEDUP_REMOVED lines=12> */
.L_x_129:
[----:B------:R-:W-:Y:S05]  /*9560*/  BSYNC B1 ;  /* 0x0000000000017941 */ /* 0x000fea0003800000 */
.L_x_128:
        /* <DEDUP_REMOVED lines=11> */
.L_x_131:
[----:B------:R-:W-:Y:S05]  /*9620*/  BSYNC B1 ;  /* 0x0000000000017941 */ /* 0x000fea0003800000 */
.L_x_130:
        /* <DEDUP_REMOVED lines=11> */
.L_x_133:
[----:B------:R-:W-:Y:S05]  /*96e0*/  BSYNC B1 ;  /* 0x0000000000017941 */ /* 0x000fea0003800000 */
.L_x_132:
        /* <DEDUP_REMOVED lines=11> */
.L_x_135:
[----:B------:R-:W-:Y:S05]  /*97a0*/  BSYNC B1 ;  /* 0x0000000000017941 */ /* 0x000fea0003800000 */
.L_x_134:
        /* <DEDUP_REMOVED lines=12> */
.L_x_137:
[----:B------:R-:W-:Y:S05]  /*9870*/  BSYNC B1 ;  /* 0x0000000000017941 */ /* 0x000fea0003800000 */
.L_x_136:
        /* <DEDUP_REMOVED lines=11> */
.L_x_139:
[----:B------:R-:W-:Y:S05]  /*9930*/  BSYNC B1 ;  /* 0x0000000000017941 */ /* 0x000fea0003800000 */
.L_x_138:
        /* <DEDUP_REMOVED lines=11> */
.L_x_141:
[----:B------:R-:W-:Y:S05]  /*99f0*/  BSYNC B1 ;  /* 0x0000000000017941 */ /* 0x000fea0003800000 */
.L_x_140:
        /* <DEDUP_REMOVED lines=11> */
.L_x_143:
[----:B------:R-:W-:Y:S05]  /*9ab0*/  BSYNC B1 ;  /* 0x0000000000017941 */ /* 0x000fea0003800000 */
.L_x_142:
        /* <DEDUP_REMOVED lines=12> */
.L_x_145:
[----:B------:R-:W-:Y:S05]  /*9b80*/  BSYNC B1 ;  /* 0x0000000000017941 */ /* 0x000fea0003800000 */
.L_x_144:
        /* <DEDUP_REMOVED lines=11> */
.L_x_147:
[----:B------:R-:W-:Y:S05]  /*9c40*/  BSYNC B1 ;  /* 0x0000000000017941 */ /* 0x000fea0003800000 */
.L_x_146:
        /* <DEDUP_REMOVED lines=11> */
.L_x_149:
[----:B------:R-:W-:Y:S05]  /*9d00*/  BSYNC B1 ;  /* 0x0000000000017941 */ /* 0x000fea0003800000 */
.L_x_148:
        /* <DEDUP_REMOVED lines=11> */
.L_x_151:
[----:B------:R-:W-:Y:S05]  /*9dc0*/  BSYNC B1 ;  /* 0x0000000000017941 */ /* 0x000fea0003800000 */
.L_x_150:
        /* <DEDUP_REMOVED lines=12> */
.L_x_153:
[----:B------:R-:W-:Y:S05]  /*9e90*/  BSYNC B1 ;  /* 0x0000000000017941 */ /* 0x000fea0003800000 */
.L_x_152:
        /* <DEDUP_REMOVED lines=11> */
.L_x_155:
[----:B------:R-:W-:Y:S05]  /*9f50*/  BSYNC B1 ;  /* 0x0000000000017941 */ /* 0x000fea0003800000 */
.L_x_154:
        /* <DEDUP_REMOVED lines=11> */
.L_x_157:
[----:B------:R-:W-:Y:S05]  /*a010*/  BSYNC B1 ;  /* 0x0000000000017941 */ /* 0x000fea0003800000 */
.L_x_156:
        /* <DEDUP_REMOVED lines=11> */
.L_x_159:
[----:B------:R-:W-:Y:S05]  /*a0d0*/  BSYNC B1 ;  /* 0x0000000000017941 */ /* 0x000fea0003800000 */
.L_x_158:
        /* <DEDUP_REMOVED lines=12> */
.L_x_161:
[----:B------:R-:W-:Y:S05]  /*a1a0*/  BSYNC B1 ;  /* 0x0000000000017941 */ /* 0x000fea0003800000 */
.L_x_160:
        /* <DEDUP_REMOVED lines=11> */
.L_x_163:
[----:B------:R-:W-:Y:S05]  /*a260*/  BSYNC B1 ;  /* 0x0000000000017941 */ /* 0x000fea0003800000 */
.L_x_162:
        /* <DEDUP_REMOVED lines=11> */
.L_x_165:
[----:B------:R-:W-:Y:S05]  /*a320*/  BSYNC B1 ;  /* 0x0000000000017941 */ /* 0x000fea0003800000 */
.L_x_164:
        /* <DEDUP_REMOVED lines=11> */
.L_x_167:
[----:B------:R-:W-:Y:S05]  /*a3e0*/  BSYNC B1 ;  /* 0x0000000000017941 */ /* 0x000fea0003800000 */
.L_x_166:
[----:B---3-5:R-:W-:Y:S01]  /*a3f0*/  HADD2.F32 R3, -RZ, R164.H0_H0 ;  /* 0x200000a4ff037230 */ /* 0x028fe20000004100 */
        /* <DEDUP_REMOVED lines=8> */
.L_x_169:
[----:B------:R-:W-:Y:S05]  /*a480*/  BSYNC B1 ;  /* 0x0000000000017941 */ /* 0x000fea0003800000 */
.L_x_168:
[----:B-----5:R-:W-:Y:S01]  /*a490*/  HADD2.F32 R3, -RZ, R164.H0_H0 ;  /* 0x200000a4ff037230 */ /* 0x020fe20000004100 */
[----:B---3--:R-:W-:Y:S01]  /*a4a0*/  IADD3 R4, P0, R224, R9, RZ ;  /* 0x00000009e0047210 */ /* 0x008fe20007f1e0ff */
        /* <DEDUP_REMOVED lines=9> */
.L_x_171:
[----:B------:R-:W-:Y:S05]  /*a540*/  BSYNC B1 ;  /* 0x0000000000017941 */ /* 0x000fea0003800000 */
.L_x_170:
[----:B------:R-:W-:Y:S05]  /*a550*/  @!P1 BRA `(.L_x_172) ;  /* 0x00000038006c9947 */ /* 0x000fea0003800000 */
[----:B---3-5:R-:W-:Y:S01]  /*a560*/  HADD2.F32 R3, -RZ, R164.H0_H0 ;  /* 0x200000a4ff037230 */ /* 0x028fe20000004100 */
[----:B------:R-:W-:-:S04]  /*a570*/  IADD3 R4, P0, R224, R9, RZ ;  /* 0x00000009e0047210 */ /* 0x000fc80007f1e0ff */
[----:B------:R-:W-:Y:S01]  /*a580*/  FMUL R0, R3, R22 ;  /* 0x0000001603007220 */ /* 0x000fe20000400000 */
[----:B------:R-:W-:-:S03]  /*a590*/  IMAD.X R5, R225, 0x1, R89, P0 ;  /* 0x00000001e1057824 */ /* 0x000fc600000e0659 */
[----:B------:R-:W-:-:S05]  /*a5a0*/  FFMA R0, R87, R23, R0 ;  /* 0x0000001757007223 */ /* 0x000fca0000000000 */
[----:B------:R-:W-:-:S05]  /*a5b0*/  F2FP.F16.F32.PACK_AB R0, RZ, R0 ;  /* 0x00000000ff00723e */ /* 0x000fca00000000ff */
[----:B------:R3:W-:Y:S01]  /*a5c0*/  STG.E.U16 desc[UR36][R4.64+0xf2], R0 ;  /* 0x0000f20004007986 */ /* 0x0007e2000c101524 */
[----:B------:R-:W-:Y:S05]  /*a5d0*/  BRA `(.L_x_172) ;  /* 0x00000038004c7947 */ /* 0x000fea0003800000 */
.L_x_35:
[----:B------:R-:W-:Y:S01]  /*a5e0*/  ULDC.64 UR4, c[0x0][0x5c0] ;  /* 0x0001700000047ab9 */ /* 0x000fe20000000a00 */
[-C--:B------:R-:W-:Y:S01]  /*a5f0*/  FMUL R6, R152, R23.reuse ;  /* 0x0000001798067220 */ /* 0x080fe20000400000 */
[----:B------:R-:W-:Y:S01]  /*a600*/  LEA R4, P0, R216, UR4, 0x1 ;  /* 0x00000004d8047c11 */ /* 0x000fe2000f8008ff */
[----:B------:R-:W-:Y:S01]  /*a610*/  IMAD.U32 R7, RZ, RZ, UR6 ;  /* 0x00000006ff077e24 */ /* 0x000fe2000f8e00ff */
[----:B------:R-:W-:Y:S01]  /*a620*/  ISETP.GT.AND P6, PT, R0, 0x1, P1 ;  /* 0x000000010000780c */ /* 0x000fe20000fc4270 */
[-C--:B------:R-:W-:Y:S01]  /*a630*/  FMUL R153, R153, R23.reuse ;  /* 0x0000001799997220 */ /* 0x080fe20000400000 */
[----:B------:R-:W-:Y:S01]  /*a640*/  F2FP.F16.F32.PACK_AB R6, RZ, R6 ;  /* 0x00000006ff06723e */ /* 0x000fe200000000ff */
[----:B------:R-:W-:Y:S01]  /*a650*/  USHF.L.U64.HI UR4, UR6, 0x4, UR7 ;  /* 0x0000000406047899 */ /* 0x000fe20008010207 */
[----:B------:R-:W-:Y:S01]  /*a660*/  LEA.HI.X R5, R216, UR5, R219, 0x1, P0 ;  /* 0x00000005d8057c11 */ /* 0x000fe200080f0cdb */
[-C--:B------:R-:W-:Y:S01]  /*a670*/  FMUL R154, R154, R23.reuse ;  /* 0x000000179a9a7220 */ /* 0x080fe20000400000 */
[----:B------:R-:W-:Y:S01]  /*a680*/  ISETP.GT.AND P0, PT, R3, 0x8, PT ;  /* 0x000000080300780c */ /* 0x000fe20003f04270 */
[-C--:B------:R-:W-:Y:S01]  /*a690*/  FMUL R155, R155, R23.reuse ;  /* 0x000000179b9b7220 */ /* 0x080fe20000400000 */
[-C--:B------:R-:W-:Y:S01]  /*a6a0*/  FMUL R156, R156, R23.reuse ;  /* 0x000000179c9c7220 */ /* 0x080fe20000400000 */
[----:B------:R0:W-:Y:S01]  /*a6b0*/  @P2 STG.E.U16 desc[UR36][R4.64], R6 ;  /* 0x0000000604002986 */ /* 0x0001e2000c101524 */
[C---:B------:R-:W-:Y:S01]  /*a6c0*/  ISETP.GT.AND P3, PT, R0.reuse, RZ, P0 ;  /* 0x000000ff0000720c */ /* 0x040fe20000764270 */
[-C--:B------:R-:W-:Y:S01]  /*a6d0*/  FMUL R157, R157, R23.reuse ;  /* 0x000000179d9d7220 */ /* 0x080fe20000400000 */
[----:B------:R-:W-:Y:S01]  /*a6e0*/  ISETP.GT.AND P4, PT, R0, 0x1, P0 ;  /* 0x000000010000780c */ /* 0x000fe20000784270 */
[-C--:B------:R-:W-:Y:S01]  /*a6f0*/  FMUL R158, R158, R23.reuse ;  /* 0x000000179e9e7220 */ /* 0x080fe20000400000 */
[----:B------:R-:W-:Y:S01]  /*a700*/  ISETP.GT.AND P2, PT, R0, 0x8, P1 ;  /* 0x000000080000780c */ /* 0x000fe20000f44270 */
[----:B------:R-:W-:Y:S01]  /*a710*/  FMUL R159, R159, R23 ;  /* 0x000000179f9f7220 */ /* 0x000fe20000400000 */
[----:B------:R-:W-:Y:S01]  /*a720*/  F2FP.F16.F32.PACK_AB R153, RZ, R153 ;  /* 0x00000099ff99723e */ /* 0x000fe200000000ff */
[-C--:B------:R-:W-:Y:S01]  /*a730*/  FMUL R160, R160, R23.reuse ;  /* 0x00000017a0a07220 */ /* 0x080fe20000400000 */
[----:B------:R-:W-:Y:S01]  /*a740*/  F2FP.F16.F32.PACK_AB R154, RZ, R154 ;  /* 0x0000009aff9a723e */ /* 0x000fe200000000ff */
[----:B------:R-:W-:Y:S01]  /*a750*/  FMUL R161, R161, R23 ;  /* 0x00000017a1a17220 */ /* 0x000fe20000400000 */
[----:B------:R-:W-:Y:S01]  /*a760*/  F2FP.F16.F32.PACK_AB R155, RZ, R155 ;  /* 0x0000009bff9b723e */ /* 0x000fe200000000ff */
[----:B------:R-:W-:Y:S01]  /*a770*/  @P6 STG.E.U16 desc[UR36][R4.64+0x2], R153 ;  /* 0x0000029904006986 */ /* 0x000fe2000c101524 */
[----:B0-----:R-:W-:Y:S01]  /*a780*/  LEA R6, P5, R7, R4, 0x4 ;  /* 0x0000000407067211 */ /* 0x001fe200078a20ff */
[-C--:B------:R-:W-:Y:S01]  /*a790*/  FMUL R162, R162, R23.reuse ;  /* 0x00000017a2a27220 */ /* 0x080fe20000400000 */
[----:B------:R-:W-:Y:S01]  /*a7a0*/  F2FP.F16.F32.PACK_AB R156, RZ, R156 ;  /* 0x0000009cff9c723e */ /* 0x000fe200000000ff */
[-C--:B------:R-:W-:Y:S01]  /*a7b0*/  FMUL R163, R163, R23.reuse ;  /* 0x00000017a3a37220 */ /* 0x080fe20000400000 */
[----:B------:R-:W-:Y:S01]  /*a7c0*/  IADD3.X R7, R5, UR4, RZ, P5, !PT ;  /* 0x0000000405077c10 */ /* 0x000fe2000affe4ff */
[-C--:B------:R-:W-:Y:S01]  /*a7d0*/  FMUL R164, R164, R23.reuse ;  /* 0x00000017a4a47220 */ /* 0x080fe20000400000 */
[C---:B------:R-:W-:Y:S01]  /*a7e0*/  ISETP.GT.AND P5, PT, R0.reuse, 0x10, P1 ;  /* 0x000000100000780c */ /* 0x040fe20000fa4270 */
[----:B------:R-:W-:Y:S01]  /*a7f0*/  FMUL R165, R165, R23 ;  /* 0x00000017a5a57220 */ /* 0x000fe20000400000 */
[----:B------:R-:W-:Y:S01]  /*a800*/  F2FP.F16.F32.PACK_AB R157, RZ, R157 ;  /* 0x0000009dff9d723e */ /* 0x000fe200000000ff */
[----:B------:R-:W-:Y:S01]  /*a810*/  @P3 STG.E.U16 desc[UR36][R6.64], R154 ;  /* 0x0000009a06003986 */ /* 0x000fe2000c101524 */
[----:B------:R-:W-:Y:S01]  /*a820*/  ISETP.GT.AND P3, PT, R0, 0x9, P0 ;  /* 0x000000090000780c */ /* 0x000fe20000764270 */
[-C--:B------:R-:W-:Y:S01]  /*a830*/  FMUL R166, R166, R23.reuse ;  /* 0x00000017a6a67220 */ /* 0x080fe20000400000 */
[----:B------:R-:W-:Y:S01]  /*a840*/  F2FP.F16.F32.PACK_AB R158, RZ, R158 ;  /* 0x0000009eff9e723e */ /* 0x000fe200000000ff */
[----:B------:R-:W-:Y:S01]  /*a850*/  @P4 STG.E.U16 desc[UR36][R6.64+0x2], R155 ;  /* 0x0000029b06004986 */ /* 0x000fe2000c101524 */
[C---:B------:R-:W-:Y:S01]  /*a860*/  ISETP.GT.AND P4, PT, R0.reuse, 0x9, P1 ;  /* 0x000000090000780c */ /* 0x040fe20000f84270 */
[----:B------:R-:W-:Y:S01]  /*a870*/  FMUL R167, R167, R23 ;  /* 0x00000017a7a77220 */ /* 0x000fe20000400000 */
[----:B------:R-:W-:Y:S01]  /*a880*/  F2FP.F16.F32.PACK_AB R159, RZ, R159 ;  /* 0x0000009fff9f723e */ /* 0x000fe200000000ff */
[----:B------:R-:W-:Y:S01]  /*a890*/  @P2 STG.E.U16 desc[UR36][R4.64+0x10], R156 ;  /* 0x0000109c04002986 */ /* 0x000fe2000c101524 */
[----:B------:R-:W-:Y:S01]  /*a8a0*/  ISETP.GT.AND P2, PT, R0, 0x8, P0 ;  /* 0x000000080000780c */ /* 0x000fe20000744270 */
[-C--:B------:R-:W-:Y:S01]  /*a8b0*/  FMUL R168, R168, R23.reuse ;  /* 0x00000017a8a87220 */ /* 0x080fe20000400000 */
[----:B------:R-:W-:Y:S01]  /*a8c0*/  F2FP.F16.F32.PACK_AB R160, RZ, R160 ;  /* 0x000000a0ffa0723e */ /* 0x000fe200000000ff */
[----:B------:R-:W-:Y:S01]  /*a8d0*/  FMUL R169, R169, R23 ;  /* 0x00000017a9a97220 */ /* 0x000fe20000400000 */
[----:B------:R-:W-:Y:S01]  /*a8e0*/  F2FP.F16.F32.PACK_AB R161, RZ, R161 ;  /* 0x000000a1ffa1723e */ /* 0x000fe200000000ff */
[-C--:B------:R-:W-:Y:S01]  /*a8f0*/  FMUL R170, R170, R23.reuse ;  /* 0x00000017aaaa7220 */ /* 0x080fe20000400000 */
[----:B------:R-:W-:Y:S01]  /*a900*/  F2FP.F16.F32.PACK_AB R162, RZ, R162 ;  /* 0x000000a2ffa2723e */ /* 0x000fe200000000ff */
        /* <DEDUP_REMOVED lines=171> */
[C---:B------:R-:W-:Y:S01]  /*b3c0*/  ISETP.GT.AND P3, PT, R0.reuse, 0x61, P0 ;  /* 0x000000610000780c */ /* 0x040fe20000764270 */
[----:B------:R-:W-:Y:S01]  /*b3d0*/  USHF.L.U32 UR5, UR6, 0x8, URZ ;  /* 0x0000000806057899 */ /* 0x000fe2000800063f */
[----:B------:R-:W-:Y:S01]  /*b3e0*/  F2FP.F16.F32.PACK_AB R206, RZ, R206 ;  /* 0x000000ceffce723e */ /* 0x000fe200000000ff */
[----:B------:R-:W-:Y:S01]  /*b3f0*/  @P5 STG.E.U16 desc[UR36][R4.64+0xc0], R200 ;  /* 0x0000c0c804005986 */ /* 0x000fe2000c101524 */
[----:B------:R-:W-:Y:S01]  /*b400*/  ISETP.GT.AND P5, PT, R0, 0x68, P1 ;  /* 0x000000680000780c */ /* 0x000fe20000fa4270 */
[----:B------:R-:W-:Y:S01]  /*b410*/  FMUL R214, R214, R23 ;  /* 0x00000017d6d67220 */ /* 0x000fe20000400000 */
[----:B------:R-:W-:Y:S01]  /*b420*/  F2FP.F16.F32.PACK_AB R207, RZ, R207 ;  /* 0x000000cfffcf723e */ /* 0x000fe200000000ff */
[----:B------:R-:W-:Y:S01]  /*b430*/  @P4 STG.E.U16 desc[UR36][R4.64+0xc2], R201 ;  /* 0x0000c2c904004986 */ /* 0x000fe2000c101524 */
[C---:B------:R-:W-:Y:S01]  /*b440*/  ISETP.GT.AND P4, PT, R0.reuse, 0x69, P1 ;  /* 0x000000690000780c */ /* 0x040fe20000f84270 */
[----:B------:R-:W-:Y:S01]  /*b450*/  FMUL R215, R215, R23 ;  /* 0x00000017d7d77220 */ /* 0x000fe20000400000 */
[----:B------:R-:W-:Y:S01]  /*b460*/  F2FP.F16.F32.PACK_AB R208, RZ, R208 ;  /* 0x000000d0ffd0723e */ /* 0x000fe200000000ff */
[----:B------:R-:W-:Y:S01]  /*b470*/  @P2 STG.E.U16 desc[UR36][R6.64+0xc0], R202 ;  /* 0x0000c0ca06002986 */ /* 0x000fe2000c101524 */
[C---:B------:R-:W-:Y:S01]  /*b480*/  ISETP.GT.AND P2, PT, R0.reuse, 0x68, P0 ;  /* 0x000000680000780c */ /* 0x040fe20000744270 */
[----:B------:R-:W-:Y:S01]  /*b490*/  USHF.L.U64.HI UR4, UR6, 0x8, UR7 ;  /* 0x0000000806047899 */ /* 0x000fe20008010207 */
        /* <DEDUP_REMOVED lines=23> */
[-C--:B------:R-:W-:Y:S01]  /*b610*/  FMUL R93, R93, R23.reuse ;  /* 0x000000175d5d7220 */ /* 0x080fe20000400000 */
[----:B------:R-:W-:Y:S01]  /*b620*/  ISETP.GT.AND P1, PT, R0, 0x79, P1 ;  /* 0x000000790000780c */ /* 0x000fe20000f24270 */
[----:B------:R-:W-:Y:S01]  /*b630*/  FMUL R94, R94, R23 ;  /* 0x000000175e5e7220 */ /* 0x000fe20000400000 */
[----:B------:R-:W-:Y:S01]  /*b640*/  F2FP.F16.F32.PACK_AB R215, RZ, R215 ;  /* 0x000000d7ffd7723e */ /* 0x000fe200000000ff */
[----:B------:R-:W-:Y:S01]  /*b650*/  @P2 STG.E.U16 desc[UR36][R4.64+0xe2], R209 ;  /* 0x0000e2d104002986 */ /* 0x000fe2000c101524 */
[----:B------:R-:W-:Y:S01]  /*b660*/  ISETP.GT.AND P2, PT, R3, 0x80, PT ;  /* 0x000000800300780c */ /* 0x000fe20003f44270 */
[-C--:B------:R-:W-:Y:S01]  /*b670*/  FMUL R95, R95, R23.reuse ;  /* 0x000000175f5f7220 */ /* 0x080fe20000400000 */
[----:B------:R-:W-:Y:S01]  /*b680*/  F2FP.F16.F32.PACK_AB R88, RZ, R88 ;  /* 0x00000058ff58723e */ /* 0x000fe200000000ff */
[----:B------:R-:W-:Y:S01]  /*b690*/  @P3 STG.E.U16 desc[UR36][R6.64+0xe0], R210 ;  /* 0x0000e0d206003986 */ /* 0x000fe2000c101524 */
[----:B------:R-:W-:Y:S01]  /*b6a0*/  ISETP.GT.AND P3, PT, R0, RZ, P2 ;  /* 0x000000ff0000720c */ /* 0x000fe20001764270 */
[----:B------:R-:W-:Y:S01]  /*b6b0*/  FMUL R96, R96, R23 ;  /* 0x0000001760607220 */ /* 0x000fe20000400000 */
[----:B------:R-:W-:Y:S01]  /*b6c0*/  F2FP.F16.F32.PACK_AB R89, RZ, R89 ;  /* 0x00000059ff59723e */ /* 0x000fe200000000ff */
[----:B------:R-:W-:Y:S01]  /*b6d0*/  @P4 STG.E.U16 desc[UR36][R6.64+0xe2], R211 ;  /* 0x0000e2d306004986 */ /* 0x000fe2000c101524 */
[----:B------:R-:W-:Y:S01]  /*b6e0*/  ISETP.GT.AND P4, PT, R0, 0x1, P2 ;  /* 0x000000010000780c */ /* 0x000fe20001784270 */
[-C--:B------:R-:W-:Y:S01]  /*b6f0*/  FMUL R97, R97, R23.reuse ;  /* 0x0000001761617220 */ /* 0x080fe20000400000 */
[----:B------:R-:W-:Y:S01]  /*b700*/  IADD3 R10, P6, R6, UR5, RZ ;  /* 0x00000005060a7c10 */ /* 0x000fe2000ffde0ff */
[----:B------:R-:W-:Y:S01]  /*b710*/  @P5 STG.E.U16 desc[UR36][R4.64+0xf0], R212 ;  /* 0x0000f0d404005986 */ /* 0x000fe2000c101524 */
[----:B------:R-:W-:Y:S01]  /*b720*/  IADD3 R8, P5, R4, UR5, RZ ;  /* 0x0000000504087c10 */ /* 0x000fe2000ffbe0ff */
[-C--:B------:R-:W-:Y:S01]  /*b730*/  FMUL R98, R98, R23.reuse ;  /* 0x0000001762627220 */ /* 0x080fe20000400000 */
[----:B------:R-:W-:Y:S01]  /*b740*/  IADD3.X R11, R7, UR4, RZ, P6, !PT ;  /* 0x00000004070b7c10 */ /* 0x000fe2000b7fe4ff */
[----:B------:R-:W-:Y:S01]  /*b750*/  @P1 STG.E.U16 desc[UR36][R4.64+0xf2], R213 ;  /* 0x0000f2d504001986 */ /* 0x000fe2000c101524 */
[C---:B------:R-:W-:Y:S01]  /*b760*/  ISETP.GT.AND P1, PT, R0.reuse, 0x78, P0 ;  /* 0x000000780000780c */ /* 0x040fe20000724270 */
[-C--:B------:R-:W-:Y:S01]  /*b770*/  FMUL R99, R99, R23.reuse ;  /* 0x0000001763637220 */ /* 0x080fe20000400000 */
[----:B------:R-:W-:Y:S01]  /*b780*/  ISETP.GT.AND P0, PT, R0, 0x79, P0 ;  /* 0x000000790000780c */ /* 0x000fe20000704270 */
[-C--:B------:R-:W-:Y:S01]  /*b790*/  FMUL R100, R100, R23.reuse ;  /* 0x0000001764647220 */ /* 0x080fe20000400000 */
[----:B------:R-:W-:Y:S01]  /*b7a0*/  IADD3.X R9, R5, UR4, RZ, P5, !PT ;  /* 0x0000000405097c10 */ /* 0x000fe2000affe4ff */
[-C--:B------:R-:W-:Y:S01]  /*b7b0*/  FMUL R101, R101, R23.reuse ;  /* 0x0000001765657220 */ /* 0x080fe20000400000 */
[----:B------:R-:W-:Y:S01]  /*b7c0*/  ISETP.GT.AND P6, PT, R0, 0x9, P2 ;  /* 0x000000090000780c */ /* 0x000fe200017c4270 */
[-C--:B------:R-:W-:Y:S01]  /*b7d0*/  FMUL R102, R102, R23.reuse ;  /* 0x0000001766667220 */ /* 0x080fe20000400000 */
[----:B------:R-:W-:Y:S01]  /*b7e0*/  IADD3 R12, P5, R6, UR5, RZ ;  /* 0x00000005060c7c10 */ /* 0x000fe2000ffbe0ff */
[-C--:B------:R-:W-:Y:S01]  /*b7f0*/  FMUL R103, R103, R23.reuse ;  /* 0x0000001767677220 */ /* 0x080fe20000400000 */
[----:B------:R-:W-:Y:S01]  /*b800*/  F2FP.F16.F32.PACK_AB R90, RZ, R90 ;  /* 0x0000005aff5a723e */ /* 0x000fe200000000ff */
[----:B------:R-:W-:Y:S01]  /*b810*/  FMUL R104, R104, R23 ;  /* 0x0000001768687220 */ /* 0x000fe20000400000 */
[----:B------:R-:W-:Y:S01]  /*b820*/  F2FP.F16.F32.PACK_AB R91, RZ, R91 ;  /* 0x0000005bff5b723e */ /* 0x000fe200000000ff */
[----:B------:R-:W-:Y:S01]  /*b830*/  @P1 STG.E.U16 desc[UR36][R6.64+0xf0], R214 ;  /* 0x0000f0d606001986 */ /* 0x000fe2000c101524 */
[----:B------:R-:W-:Y:S01]  /*b840*/  IADD3.X R13, R7, UR4, RZ, P5, !PT ;  /* 0x00000004070d7c10 */ /* 0x000fe2000affe4ff */
[----:B------:R-:W-:Y:S01]  /*b850*/  FMUL R105, R105, R23 ;  /* 0x0000001769697220 */ /* 0x000fe20000400000 */
[----:B------:R-:W-:Y:S01]  /*b860*/  F2FP.F16.F32.PACK_AB R92, RZ, R92 ;  /* 0x0000005cff5c723e */ /* 0x000fe200000000ff */
[----:B------:R-:W-:Y:S01]  /*b870*/  @P0 STG.E.U16 desc[UR36][R6.64+0xf2], R215 ;  /* 0x0000f2d706000986 */ /* 0x000fe2000c101524 */
[----:B------:R-:W-:Y:S01]  /*b880*/  F2FP.F16.F32.PACK_AB R93, RZ, R93 ;  /* 0x0000005dff5d723e */ /* 0x000fe200000000ff */
[-C--:B------:R-:W-:Y:S01]  /*b890*/  FMUL R106, R106, R23.reuse ;  /* 0x000000176a6a7220 */ /* 0x080fe20000400000 */
[----:B------:R-:W-:Y:S01]  /*b8a0*/  F2FP.F16.F32.PACK_AB R94, RZ, R94 ;  /* 0x0000005eff5e723e */ /* 0x000fe200000000ff */
[----:B------:R-:W-:Y:S01]  /*b8b0*/  @P3 STG.E.U16 desc[UR36][R8.64], R88 ;  /* 0x0000005808003986 */ /* 0x000fe2000c101524 */
[----:B------:R-:W-:Y:S01]  /*b8c0*/  ISETP.GT.AND P3, PT, R3, 0x88, PT ;  /* 0x000000880300780c */ /* 0x000fe20003f64270 */
[----:B------:R-:W-:Y:S01]  /*b8d0*/  FMUL R107, R107, R23 ;  /* 0x000000176b6b7220 */ /* 0x000fe20000400000 */
[----:B------:R-:W-:Y:S01]  /*b8e0*/  F2FP.F16.F32.PACK_AB R95, RZ, R95 ;  /* 0x0000005fff5f723e */ /* 0x000fe200000000ff */
[----:B------:R-:W-:Y:S01]  /*b8f0*/  @P4 STG.E.U16 desc[UR36][R8.64+0x2], R89 ;  /* 0x0000025908004986 */ /* 0x000fe2000c101524 */
[----:B------:R-:W-:Y:S01]  /*b900*/  ISETP.GT.AND P0, PT, R0, RZ, P3 ;  /* 0x000000ff0000720c */ /* 0x000fe20001f04270 */
[-C--:B------:R-:W-:Y:S01]  /*b910*/  FMUL R108, R108, R23.reuse ;  /* 0x000000176c6c7220 */ /* 0x080fe20000400000 */
[C---:B------:R-:W-:Y:S01]  /*b920*/  ISETP.GT.AND P1, PT, R0.reuse, 0x1, P3 ;  /* 0x000000010000780c */ /* 0x040fe20001f24270 */
[-C--:B------:R-:W-:Y:S01]  /*b930*/  FMUL R109, R109, R23.reuse ;  /* 0x000000176d6d7220 */ /* 0x080fe20000400000 */
        /* <DEDUP_REMOVED lines=9> */
[----:B------:R0:W-:Y:S01]  /*b9d0*/  @P0 STG.E.U16 desc[UR36][R10.64], R90 ;  /* 0x0000005a0a000986 */ /* 0x0001e2000c101524 */
[----:B------:R-:W-:Y:S01]  /*b9e0*/  ISETP.GT.AND P0, PT, R0, 0x8, P3 ;  /* 0x000000080000780c */ /* 0x000fe20001f04270 */
[-C--:B------:R-:W-:Y:S01]  /*b9f0*/  FMUL R114, R114, R23.reuse ;  /* 0x0000001772727220 */ /* 0x080fe20000400000 */
[----:B------:R-:W-:Y:S01]  /*ba00*/  F2FP.F16.F32.PACK_AB R100, RZ, R100 ;  /* 0x00000064ff64723e */ /* 0x000fe200000000ff */
[----:B------:R1:W-:Y:S01]  /*ba10*/  @P1 STG.E.U16 desc[UR36][R12.64+0x2], R91 ;  /* 0x0000025b0c001986 */ /* 0x0003e2000c101524 */
        /* <DEDUP_REMOVED lines=8> */
[----:B0-----:R-:W-:Y:S01]  /*baa0*/  IADD3 R10, P6, R6, UR5, RZ ;  /* 0x00000005060a7c10 */ /* 0x001fe2000ffde0ff */
[----:B------:R-:W-:Y:S01]  /*bab0*/  FMUL R117, R117, R23 ;  /* 0x0000001775757220 */ /* 0x000fe20000400000 */
[----:B------:R-:W-:Y:S01]  /*bac0*/  F2FP.F16.F32.PACK_AB R103, RZ, R103 ;  /* 0x00000067ff67723e */ /* 0x000fe200000000ff */
[-C--:B------:R-:W-:Y:S01]  /*bad0*/  FMUL R118, R118, R23.reuse ;  /* 0x0000001776767220 */ /* 0x080fe20000400000 */
[----:B------:R-:W-:Y:S01]  /*bae0*/  IADD3.X R11, R7, UR4, RZ, P6, !PT ;  /* 0x00000004070b7c10 */ /* 0x000fe2000b7fe4ff */
[-C--:B------:R-:W-:Y:S01]  /*baf0*/  FMUL R119, R119, R23.reuse ;  /* 0x0000001777777220 */ /* 0x080fe20000400000 */
[----:B------:R-:W-:Y:S01]  /*bb00*/  ISETP.GT.AND P6, PT, R0, 0x11, P2 ;  /* 0x000000110000780c */ /* 0x000fe200017c4270 */
[-C--:B------:R-:W-:Y:S01]  /*bb10*/  FMUL R120, R120, R23.reuse ;  /* 0x0000001778787220 */ /* 0x080fe20000400000 */
[----:B-1----:R-:W-:Y:S01]  /*bb20*/  IADD3 R12, P5, R6, UR5, RZ ;  /* 0x00000005060c7c10 */ /* 0x002fe2000ffbe0ff */
[----:B------:R0:W-:Y:S01]  /*bb30*/  @P0 STG.E.U16 desc[UR36][R10.64+0x10], R94 ;  /* 0x0000105e0a000986 */ /* 0x0001e2000c101524 */
[----:B------:R-:W-:Y:S01]  /*bb40*/  ISETP.GT.AND P0, PT, R0, 0x10, P3 ;  /* 0x000000100000780c */ /* 0x000fe20001f04270 */
[-C--:B------:R-:W-:Y:S01]  /*bb50*/  FMUL R121, R121, R23.reuse ;  /* 0x0000001779797220 */ /* 0x080fe20000400000 */
[----:B------:R-:W-:Y:S01]  /*bb60*/  IADD3.X R13, R7, UR4, RZ, P5, !PT ;  /* 0x00000004070d7c10 */ /* 0x000fe2000affe4ff */
        /* <DEDUP_REMOVED lines=8> */
[----:B------:R-:W-:Y:S01]  /*bbf0*/  @P4 STG.E.U16 desc[UR36][R8.64+0x20], R96 ;  /* 0x0000206008004986 */ /* 0x000fe2000c101524 */
[----:B------:R-:W-:Y:S01]  /*bc00*/  ISETP.GT.AND P4, PT, R0, 0x18, P2 ;  /* 0x000000180000780c */ /* 0x000fe20001784270 */
[----:B------:R-:W-:Y:S01]  /*bc10*/  FMUL R125, R125, R23 ;  /* 0x000000177d7d7220 */ /* 0x000fe20000400000 */
[----:B------:R-:W-:Y:S01]  /*bc20*/  F2FP.F16.F32.PACK_AB R107, RZ, R107 ;  /* 0x0000006bff6b723e */ /* 0x000fe200000000ff */
[----:B------:R-:W-:Y:S01]  /*bc30*/  @P6 STG.E.U16 desc[UR36][R8.64+0x22], R97 ;  /* 0x0000226108006986 */ /* 0x000fe2000c101524 */
[----:B0-----:R-:W-:Y:S01]  /*bc40*/  IADD3 R10, P6, R6, UR5, RZ ;  /* 0x00000005060a7c10 */ /* 0x001fe2000ffde0ff */
[-C--:B------:R-:W-:Y:S01]  /*bc50*/  FMUL R126, R126, R23.reuse ;  /* 0x000000177e7e7220 */ /* 0x080fe20000400000 */
        /* <DEDUP_REMOVED lines=11> */
[----:B------:R-:W-:Y:S01]  /*bd10*/  FMUL R131, R131, R23 ;  /* 0x0000001783837220 */ /* 0x000fe20000400000 */
[----:B------:R-:W-:Y:S01]  /*bd20*/  F2FP.F16.F32.PACK_AB R109, RZ, R109 ;  /* 0x0000006dff6d723e */ /* 0x000fe200000000ff */
        /* <DEDUP_REMOVED lines=52> */
[----:B------:R-:W-:Y:S01]  /*c070*/  FMUL R150, R150, R23 ;  /* 0x0000001796967220 */ /* 0x000fe20000400000 */
[----:B------:R-:W-:Y:S01]  /*c080*/  F2FP.F16.F32.PACK_AB R120, RZ, R120 ;  /* 0x00000078ff78723e */ /* 0x000fe200000000ff */
[----:B------:R1:W-:Y:S01]  /*c090*/  @P1 STG.E.U16 desc[UR36][R12.64+0x42], R107 ;  /* 0x0000426b0c001986 */ /* 0x0003e2000c101524 */
        /* <DEDUP_REMOVED lines=8> */
[----:B0-----:R-:W-:Y:S01]  /*c120*/  IADD3 R10, P6, R6, UR5, RZ ;  /* 0x00000005060a7c10 */ /* 0x001fe2000ffde0ff */
[----:B------:R-:W-:Y:S01]  /*c130*/  USHF.L.U64.HI UR10, UR6, 0x9, UR7 ;  /* 0x00000009060a7899 */ /* 0x000fe20008010207 */
        /* <DEDUP_REMOVED lines=80> */
[----:B-1----:R-:W-:Y:S01]  /*c640*/  IADD3 R12, P5, R6, UR5, RZ ;  /* 0x00000005060c7c10 */ /* 0x002fe2000ffbe0ff */
[-C--:B------:R-:W-:Y:S01]  /*c650*/  FMUL R52, R52, R23.reuse ;  /* 0x0000001734347220 */ /* 0x080fe20000400000 */
[----:B------:R-:W-:Y:S01]  /*c660*/  IADD3.X R11, R7, UR4, RZ, P6, !PT ;  /* 0x00000004070b7c10 */ /* 0x000fe2000b7fe4ff */
[-C--:B------:R-:W-:Y:S01]  /*c670*/  FMUL R53, R53, R23.reuse ;  /* 0x0000001735357220 */ /* 0x080fe20000400000 */
[----:B------:R-:W-:Y:S01]  /*c680*/  ISETP.GT.AND P6, PT, R0, 0x49, P2 ;  /* 0x000000490000780c */ /* 0x000fe200017c4270 */
[-C--:B------:R-:W-:Y:S01]  /*c690*/  FMUL R54, R54, R23.reuse ;  /* 0x0000001736367220 */ /* 0x080fe20000400000 */
[----:B------:R-:W-:Y:S01]  /*c6a0*/  IADD3.X R13, R7, UR4, RZ, P5, !PT ;  /* 0x00000004070d7c10 */ /* 0x000fe2000affe4ff */
[----:B------:R0:W-:Y:S01]  /*c6b0*/  @P0 STG.E.U16 desc[UR36][R10.64+0x80], R122 ;  /* 0x0000807a0a000986 */ /* 0x0001e2000c101524 */
[C---:B------:R-:W-:Y:S01]  /*c6c0*/  ISETP.GT.AND P5, PT, R0.reuse, 0x50, P2 ;  /* 0x000000500000780c */ /* 0x040fe200017a4270 */
        /* <DEDUP_REMOVED lines=25> */
[----:B------:R-:W-:Y:S01]  /*c860*/  ISETP.GT.AND P6, PT, R0, 0x68, P2 ;  /* 0x000000680000780c */ /* 0x000fe200017c4270 */
[----:B------:R-:W-:Y:S01]  /*c870*/  FMUL R64, R64, R23 ;  /* 0x0000001740407220 */ /* 0x000fe20000400000 */
[----:B------:R-:W-:Y:S01]  /*c880*/  F2FP.F16.F32.PACK_AB R143, RZ, R143 ;  /* 0x0000008fff8f723e */ /* 0x000fe200000000ff */
[----:B------:R1:W-:Y:S01]  /*c890*/  @P4 STG.E.U16 desc[UR36][R12.64+0x92], R127 ;  /* 0x0000927f0c004986 */ /* 0x0003e2000c101524 */
[----:B------:R-:W-:Y:S01]  /*c8a0*/  ISETP.GT.AND P4, PT, R0, 0x51, P3 ;  /* 0x000000510000780c */ /* 0x000fe20001f84270 */
[----:B------:R-:W-:Y:S01]  /*c8b0*/  FMUL R65, R65, R23 ;  /* 0x0000001741417220 */ /* 0x000fe20000400000 */
[----:B------:R-:W-:Y:S01]  /*c8c0*/  F2FP.F16.F32.PACK_AB R144, RZ, R144 ;  /* 0x00000090ff90723e */ /* 0x000fe200000000ff */
[----:B------:R-:W-:Y:S01]  /*c8d0*/  @P5 STG.E.U16 desc[UR36][R8.64+0xa0], R128 ;  /* 0x0000a08008005986 */ /* 0x000fe2000c101524 */
[----:B------:R-:W-:Y:S01]  /*c8e0*/  F2FP.F16.F32.PACK_AB R145, RZ, R145 ;  /* 0x00000091ff91723e */ /* 0x000fe200000000ff */
        /* <DEDUP_REMOVED lines=9> */
[----:B-1----:R-:W-:Y:S01]  /*c980*/  IADD3 R12, P5, R6, UR5, RZ ;  /* 0x00000005060c7c10 */ /* 0x002fe2000ffbe0ff */
[-C--:B------:R-:W-:Y:S01]  /*c990*/  FMUL R70, R70, R23.reuse ;  /* 0x0000001746467220 */ /* 0x080fe20000400000 */
[C---:B------:R-:W-:Y:S01]  /*c9a0*/  ISETP.GT.AND P0, PT, R0.reuse, 0x58, P2 ;  /* 0x000000580000780c */ /* 0x040fe20001704270 */
[----:B------:R0:W-:Y:S01]  /*c9b0*/  @P1 STG.E.U16 desc[UR36][R10.64+0xa0], R130 ;  /* 0x0000a0820a001986 */ /* 0x0001e2000c101524 */
[----:B------:R-:W-:Y:S01]  /*c9c0*/  IADD3.X R13, R7, UR4, RZ, P5, !PT ;  /* 0x00000004070d7c10 */ /* 0x000fe2000affe4ff */
[-C--:B------:R-:W-:Y:S01]  /*c9d0*/  FMUL R71, R71, R23.reuse ;  /* 0x0000001747477220 */ /* 0x080fe20000400000 */
[----:B------:R-:W-:Y:S01]  /*c9e0*/  ISETP.GT.AND P1, PT, R0, 0x59, P2 ;  /* 0x000000590000780c */ /* 0x000fe20001724270 */
[-C--:B------:R-:W-:Y:S01]  /*c9f0*/  FMUL R72, R72, R23.reuse ;  /* 0x0000001748487220 */ /* 0x080fe20000400000 */
[C---:B------:R-:W-:Y:S01]  /*ca00*/  ISETP.GT.AND P5, PT, R0.reuse, 0x60, P3 ;  /* 0x000000600000780c */ /* 0x040fe20001fa4270 */
[----:B------:R1:W-:Y:S01]  /*ca10*/  @P4 STG.E.U16 desc[UR36][R12.64+0xa2], R131 ;  /* 0x0000a2830c004986 */ /* 0x0003e2000c101524 */
[----:B------:R-:W-:Y:S01]  /*ca20*/  ISETP.GT.AND P4, PT, R0, 0x58, P3 ;  /* 0x000000580000780c */ /* 0x000fe20001f84270 */
[-C--:B------:R-:W-:Y:S01]  /*ca30*/  FMUL R73, R73, R23.reuse ;  /* 0x0000001749497220 */ /* 0x080fe20000400000 */
[----:B------:R-:W-:Y:S01]  /*ca40*/  F2FP.F16.F32.PACK_AB R148, RZ, R148 ;  /* 0x00000094ff94723e */ /* 0x000fe200000000ff */
[----:B------:R-:W-:Y:S01]  /*ca50*/  FMUL R74, R74, R23 ;  /* 0x000000174a4a7220 */ /* 0x000fe20000400000 */
[----:B------:R-:W-:Y:S01]  /*ca60*/  F2FP.F16.F32.PACK_AB R149, RZ, R149 ;  /* 0x00000095ff95723e */ /* 0x000fe200000000ff */
[----:B------:R-:W-:Y:S01]  /*ca70*/  @P0 STG.E.U16 desc[UR36][R8.64+0xb0], R132 ;  /* 0x0000b08408000986 */ /* 0x000fe2000c101524 */
[----:B0-----:R-:W-:Y:S01]  /*ca80*/  IADD3 R10, P0, R6, UR5, RZ ;  /* 0x00000005060a7c10 */ /* 0x001fe2000ff1e0ff */
[-C--:B------:R-:W-:Y:S01]  /*ca90*/  FMUL R75, R75, R23.reuse ;  /* 0x000000174b4b7220 */ /* 0x080fe20000400000 */
[----:B------:R-:W-:Y:S01]  /*caa0*/  F2FP.F16.F32.PACK_AB R150, RZ, R150 ;  /* 0x00000096ff96723e */ /* 0x000fe200000000ff */
[----:B------:R-:W-:Y:S01]  /*cab0*/  @P1 STG.E.U16 desc[UR36][R8.64+0xb2], R133 ;  /* 0x0000b28508001986 */ /* 0x000fe2000c101524 */
[----:B------:R-:W-:Y:S01]  /*cac0*/  IADD3.X R11, R7, UR4, RZ, P0, !PT ;  /* 0x00000004070b7c10 */ /* 0x000fe200087fe4ff */
[-C--:B------:R-:W-:Y:S01]  /*cad0*/  FMUL R76, R76, R23.reuse ;  /* 0x000000174c4c7220 */ /* 0x080fe20000400000 */
[C---:B------:R-:W-:Y:S01]  /*cae0*/  ISETP.GT.AND P0, PT, R0.reuse, 0x59, P3 ;  /* 0x000000590000780c */ /* 0x040fe20001f04270 */
[-C--:B------:R-:W-:Y:S01]  /*caf0*/  FMUL R77, R77, R23.reuse ;  /* 0x000000174d4d7220 */ /* 0x080fe20000400000 */
[----:B------:R-:W-:Y:S01]  /*cb00*/  ISETP.GT.AND P1, PT, R0, 0x60, P2 ;  /* 0x000000600000780c */ /* 0x000fe20001724270 */
[----:B------:R0:W-:Y:S01]  /*cb10*/  @P4 STG.E.U16 desc[UR36][R10.64+0xb0], R134 ;  /* 0x0000b0860a004986 */ /* 0x0001e2000c101524 */
[----:B-1----:R-:W-:Y:S01]  /*cb20*/  IADD3 R12, P4, R6, UR5, RZ ;  /* 0x00000005060c7c10 */ /* 0x002fe2000ff9e0ff */
[----:B------:R-:W-:Y:S01]  /*cb30*/  FMUL R78, R78, R23 ;  /* 0x000000174e4e7220 */ /* 0x000fe20000400000 */
[----:B------:R-:W-:Y:S01]  /*cb40*/  F2FP.F16.F32.PACK_AB R151, RZ, R151 ;  /* 0x00000097ff97723e */ /* 0x000fe200000000ff */
[-C--:B------:R-:W-:Y:S01]  /*cb50*/  FMUL R79, R79, R23.reuse ;  /* 0x000000174f4f7220 */ /* 0x080fe20000400000 */
[----:B------:R-:W-:Y:S01]  /*cb60*/  IADD3.X R13, R7, UR4, RZ, P4, !PT ;  /* 0x00000004070d7c10 */ /* 0x000fe2000a7fe4ff */
[-C--:B------:R-:W-:Y:S01]  /*cb70*/  FMUL R80, R80, R23.reuse ;  /* 0x0000001750507220 */ /* 0x080fe20000400000 */
[----:B------:R-:W-:Y:S01]  /*cb80*/  ISETP.GT.AND P4, PT, R0, 0x61, P2 ;  /* 0x000000610000780c */ /* 0x000fe20001784270 */
[----:B------:R-:W-:Y:S01]  /*cb90*/  FMUL R81, R81, R23 ;  /* 0x0000001751517220 */ /* 0x000fe20000400000 */
[----:B------:R-:W-:Y:S01]  /*cba0*/  F2FP.F16.F32.PACK_AB R24, RZ, R24 ;  /* 0x00000018ff18723e */ /* 0x000fe200000000ff */
[----:B------:R1:W-:Y:S01]  /*cbb0*/  @P0 STG.E.U16 desc[UR36][R12.64+0xb2], R135 ;  /* 0x0000b2870c000986 */ /* 0x0003e2000c101524 */
[----:B------:R-:W-:Y:S01]  /*cbc0*/  F2FP.F16.F32.PACK_AB R25, RZ, R25 ;  /* 0x00000019ff19723e */ /* 0x000fe200000000ff */
[-C--:B------:R-:W-:Y:S01]  /*cbd0*/  FMUL R82, R82, R23.reuse ;  /* 0x0000001752527220 */ /* 0x080fe20000400000 */
[----:B0-----:R-:W-:Y:S01]  /*cbe0*/  IADD3 R10, P0, R6, UR5, RZ ;  /* 0x00000005060a7c10 */ /* 0x001fe2000ff1e0ff */
[----:B------:R-:W-:Y:S01]  /*cbf0*/  @P1 STG.E.U16 desc[UR36][R8.64+0xc0], R136 ;  /* 0x0000c08808001986 */ /* 0x000fe2000c101524 */
[----:B------:R-:W-:Y:S01]  /*cc00*/  ISETP.GT.AND P1, PT, R3, 0x100, PT ;  /* 0x000001000300780c */ /* 0x000fe20003f24270 */
[-C--:B------:R-:W-:Y:S01]  /*cc10*/  FMUL R83, R83, R23.reuse ;  /* 0x0000001753537220 */ /* 0x080fe20000400000 */
[----:B------:R-:W-:Y:S01]  /*cc20*/  IADD3.X R11, R7, UR4, RZ, P0, !PT ;  /* 0x00000004070b7c10 */ /* 0x000fe200087fe4ff */
[-C--:B------:R-:W-:Y:S01]  /*cc30*/  FMUL R84, R84, R23.reuse ;  /* 0x0000001754547220 */ /* 0x080fe20000400000 */
[----:B------:R-:W-:Y:S01]  /*cc40*/  ISETP.GT.AND P0, PT, R3, 0x108, PT ;  /* 0x000001080300780c */ /* 0x000fe20003f04270 */
[----:B------:R-:W-:Y:S01]  /*cc50*/  @P4 STG.E.U16 desc[UR36][R8.64+0xc2], R137 ;  /* 0x0000c28908004986 */ /* 0x000fe2000c101524 */
[----:B------:R-:W-:Y:S01]  /*cc60*/  ISETP.GT.AND P4, PT, R0, 0x61, P3 ;  /* 0x000000610000780c */ /* 0x000fe20001f84270 */
[-C--:B------:R-:W-:Y:S01]  /*cc70*/  FMUL R85, R85, R23.reuse ;  /* 0x0000001755557220 */ /* 0x080fe20000400000 */
[----:B------:R-:W-:Y:S01]  /*cc80*/  F2FP.F16.F32.PACK_AB R26, RZ, R26 ;  /* 0x0000001aff1a723e */ /* 0x000fe200000000ff */
[----:B------:R0:W-:Y:S01]  /*cc90*/  @P5 STG.E.U16 desc[UR36][R10.64+0xc0], R138 ;  /* 0x0000c08a0a005986 */ /* 0x0001e2000c101524 */
[----:B-1----:R-:W-:Y:S01]  /*cca0*/  IADD3 R12, P5, R6, UR5, RZ ;  /* 0x00000005060c7c10 */ /* 0x002fe2000ffbe0ff */
[----:B------:R-:W-:Y:S01]  /*ccb0*/  FMUL R86, R86, R23 ;  /* 0x0000001756567220 */ /* 0x000fe20000400000 */
[----:B------:R-:W-:Y:S01]  /*ccc0*/  F2FP.F16.F32.PACK_AB R27, RZ, R27 ;  /* 0x0000001bff1b723e */ /* 0x000fe200000000ff */
[----:B------:R-:W-:Y:S01]  /*ccd0*/  FMUL R87, R87, R23 ;  /* 0x0000001757577220 */ /* 0x000fe20000400000 */
[----:B------:R-:W-:-:S02]  /*cce0*/  IADD3.X R13, R7, UR4, RZ, P5, !PT ;  /* 0x00000004070d7c10 */ /* 0x000fc4000affe4ff */
[C---:B------:R-:W-:Y:S02]  /*ccf0*/  ISETP.GT.AND P5, PT, R0.reuse, 0x69, P2 ;  /* 0x000000690000780c */ /* 0x040fe400017a4270 */
[----:B------:R-:W-:Y:S01]  /*cd00*/  F2FP.F16.F32.PACK_AB R28, RZ, R28 ;  /* 0x0000001cff1c723e */ /* 0x000fe200000000ff */
[----:B------:R1:W-:Y:S01]  /*cd10*/  @P4 STG.E.U16 desc[UR36][R12.64+0xc2], R139 ;  /* 0x0000c28b0c004986 */ /* 0x0003e2000c101524 */
[----:B------:R-:W-:Y:S02]  /*cd20*/  ISETP.GT.AND P4, PT, R0, 0x68, P3 ;  /* 0x000000680000780c */ /* 0x000fe40001f84270 */
[----:B------:R-:W-:Y:S01]  /*cd30*/  F2FP.F16.F32.PACK_AB R29, RZ, R29 ;  /* 0x0000001dff1d723e */ /* 0x000fe200000000ff */
[----:B------:R-:W-:Y:S01]  /*cd40*/  @P6 STG.E.U16 desc[UR36][R8.64+0xd0], R140 ;  /* 0x0000d08c08006986 */ /* 0x000fe2000c101524 */
[----:B0-----:R-:W-:Y:S02]  /*cd50*/  IADD3 R10, P6, R6, UR5, RZ ;  /* 0x00000005060a7c10 */ /* 0x001fe4000ffde0ff */
[----:B------:R-:W-:-:S02]  /*cd60*/  F2FP.F16.F32.PACK_AB R30, RZ, R30 ;  /* 0x0000001eff1e723e */ /* 0x000fc400000000ff */
[C---:B------:R-:W-:Y:S01]  /*cd70*/  IADD3.X R11, R7.reuse, UR4, RZ, P6, !PT ;  /* 0x00000004070b7c10 */ /* 0x040fe2000b7fe4ff */
[----:B------:R-:W-:Y:S01]  /*cd80*/  @P5 STG.E.U16 desc[UR36][R8.64+0xd2], R141 ;  /* 0x0000d28d08005986 */ /* 0x000fe2000c101524 */
[----:B------:R-:W-:Y:S02]  /*cd90*/  ISETP.GT.AND P5, PT, R0, 0x70, P2 ;  /* 0x000000700000780c */ /* 0x000fe400017a4270 */
[----:B-1----:R-:W-:Y:S01]  /*cda0*/  IADD3 R12, P6, R6, UR5, RZ ;  /* 0x00000005060c7c10 */ /* 0x002fe2000ffde0ff */
[----:B------:R0:W-:Y:S01]  /*cdb0*/  @P4 STG.E.U16 desc[UR36][R10.64+0xd0], R142 ;  /* 0x0000d08e0a004986 */ /* 0x0001e2000c101524 */
[C---:B------:R-:W-:Y:S02]  /*cdc0*/  ISETP.GT.AND P4, PT, R0.reuse, 0x69, P3 ;  /* 0x000000690000780c */ /* 0x040fe40001f84270 */
[----:B------:R-:W-:Y:S02]  /*cdd0*/  IADD3.X R13, R7, UR4, RZ, P6, !PT ;  /* 0x00000004070d7c10 */ /* 0x000fe4000b7fe4ff */
[----:B------:R-:W-:-:S02]  /*cde0*/  ISETP.GT.AND P6, PT, R0, 0x71, P2 ;  /* 0x000000710000780c */ /* 0x000fc400017c4270 */
[----:B------:R-:W-:Y:S02]  /*cdf0*/  F2FP.F16.F32.PACK_AB R31, RZ, R31 ;  /* 0x0000001fff1f723e */ /* 0x000fe400000000ff */
[----:B------:R-:W-:Y:S02]  /*ce00*/  F2FP.F16.F32.PACK_AB R32, RZ, R32 ;  /* 0x00000020ff20723e */ /* 0x000fe400000000ff */
[----:B------:R-:W-:Y:S02]  /*ce10*/  F2FP.F16.F32.PACK_AB R33, RZ, R33 ;  /* 0x00000021ff21723e */ /* 0x000fe400000000ff */
[----:B------:R-:W-:Y:S01]  /*ce20*/  F2FP.F16.F32.PACK_AB R34, RZ, R34 ;  /* 0x00000022ff22723e */ /* 0x000fe200000000ff */
[----:B------:R1:W-:Y:S01]  /*ce30*/  @P4 STG.E.U16 desc[UR36][R12.64+0xd2], R143 ;  /* 0x0000d28f0c004986 */ /* 0x0003e2000c101524 */
[C---:B------:R-:W-:Y:S02]  /*ce40*/  ISETP.GT.AND P4, PT, R0.reuse, 0x71, P3 ;  /* 0x000000710000780c */ /* 0x040fe40001f84270 */
[----:B------:R-:W-:Y:S01]  /*ce50*/  F2FP.F16.F32.PACK_AB R35, RZ, R35 ;  /* 0x00000023ff23723e */ /* 0x000fe200000000ff */
[----:B------:R-:W-:Y:S01]  /*ce60*/  @P5 STG.E.U16 desc[UR36][R8.64+0xe0], R144 ;  /* 0x0000e09008005986 */ /* 0x000fe2000c101524 */
[----:B------:R-:W-:-:S02]  /*ce70*/  ISETP.GT.AND P5, PT, R0, 0x70, P3 ;  /* 0x000000700000780c */ /* 0x000fc40001fa4270 */
[----:B------:R-:W-:Y:S01]  /*ce80*/  F2FP.F16.F32.PACK_AB R36, RZ, R36 ;  /* 0x00000024ff24723e */ /* 0x000fe200000000ff */
[----:B------:R-:W-:Y:S01]  /*ce90*/  @P6 STG.E.U16 desc[UR36][R8.64+0xe2], R145 ;  /* 0x0000e29108006986 */ /* 0x000fe2000c101524 */
[C---:B0-----:R-:W-:Y:S02]  /*cea0*/  IADD3 R10, P6, R6.reuse, UR5, RZ ;  /* 0x00000005060a7c10 */ /* 0x041fe4000ffde0ff */
[----:B------:R-:W-:Y:S02]  /*ceb0*/  F2FP.F16.F32.PACK_AB R37, RZ, R37 ;  /* 0x00000025ff25723e */ /* 0x000fe400000000ff */
[C---:B------:R-:W-:Y:S02]  /*cec0*/  IADD3.X R11, R7.reuse, UR4, RZ, P6, !PT ;  /* 0x00000004070b7c10 */ /* 0x040fe4000b7fe4ff */
[----:B-1----:R-:W-:Y:S02]  /*ced0*/  IADD3 R12, P6, R6, UR5, RZ ;  /* 0x00000005060c7c10 */ /* 0x002fe4000ffde0ff */
[----:B------:R-:W-:Y:S01]  /*cee0*/  F2FP.F16.F32.PACK_AB R38, RZ, R38 ;  /* 0x00000026ff26723e */ /* 0x000fe200000000ff */
[----:B------:R0:W-:Y:S01]  /*cef0*/  @P5 STG.E.U16 desc[UR36][R10.64+0xe0], R146 ;  /* 0x0000e0920a005986 */ /* 0x0001e2000c101524 */
[----:B------:R-:W-:-:S02]  /*cf00*/  IADD3.X R13, R7, UR4, RZ, P6, !PT ;  /* 0x00000004070d7c10 */ /* 0x000fc4000b7fe4ff */
[C---:B------:R-:W-:Y:S02]  /*cf10*/  ISETP.GT.AND P5, PT, R0.reuse, 0x78, P2 ;  /* 0x000000780000780c */ /* 0x040fe400017a4270 */
[C---:B------:R-:W-:Y:S01]  /*cf20*/  ISETP.GT.AND P2, PT, R0.reuse, 0x79, P2 ;  /* 0x000000790000780c */ /* 0x040fe20001744270 */
[----:B------:R-:W-:Y:S01]  /*cf30*/  @P4 STG.E.U16 desc[UR36][R12.64+0xe2], R147 ;  /* 0x0000e2930c004986 */ /* 0x000fe2000c101524 */
[----:B------:R-:W-:Y:S02]  /*cf40*/  ISETP.GT.AND P4, PT, R0, 0x78, P3 ;  /* 0x000000780000780c */ /* 0x000fe40001f84270 */
[----:B------:R-:W-:Y:S02]  /*cf50*/  IADD3 R14, P6, R6, UR5, RZ ;  /* 0x00000005060e7c10 */ /* 0x000fe4000ffde0ff */
[----:B------:R-:W-:Y:S02]  /*cf60*/  ISETP.GT.AND P3, PT, R0, 0x79, P3 ;  /* 0x000000790000780c */ /* 0x000fe40001f64270 */
[----:B------:R-:W-:-:S02]  /*cf70*/  IADD3.X R15, R7, UR4, RZ, P6, !PT ;  /* 0x00000004070f7c10 */ /* 0x000fc4000b7fe4ff */
[----:B------:R-:W-:Y:S01]  /*cf80*/  IADD3 R4, P6, R4, UR11, RZ ;  /* 0x0000000b04047c10 */ /* 0x000fe2000ffde0ff */
[----:B------:R-:W-:Y:S01]  /*cf90*/  @P5 STG.E.U16 desc[UR36][R8.64+0xf0], R148 ;  /* 0x0000f09408005986 */ /* 0x000fe2000c101524 */
[----:B0-----:R-:W-:Y:S02]  /*cfa0*/  IADD3 R10, P5, R6, UR5, RZ ;  /* 0x00000005060a7c10 */ /* 0x001fe4000ffbe0ff */
[----:B------:R-:W-:Y:S01]  /*cfb0*/  IADD3.X R5, R5, UR10, RZ, P6, !PT ;  /* 0x0000000a05057c10 */ /* 0x000fe2000b7fe4ff */
[----:B------:R0:W-:Y:S01]  /*cfc0*/  @P2 STG.E.U16 desc[UR36][R8.64+0xf2], R149 ;  /* 0x0000f29508002986 */ /* 0x0001e2000c101524 */
[C---:B------:R-:W-:Y:S02]  /*cfd0*/  ISETP.GT.AND P2, PT, R0.reuse, RZ, P1 ;  /* 0x000000ff0000720c */ /* 0x040fe40000f44270 */
[----:B------:R-:W-:Y:S01]  /*cfe0*/  IADD3.X R11, R7, UR4, RZ, P5, !PT ;  /* 0x00000004070b7c10 */ /* 0x000fe2000affe4ff */
[----:B------:R-:W-:Y:S01]  /*cff0*/  @P4 STG.E.U16 desc[UR36][R14.64+0xf0], R150 ;  /* 0x0000f0960e004986 */ /* 0x000fe2000c101524 */
[----:B------:R-:W-:-:S02]  /*d000*/  ISETP.GT.AND P4, PT, R0, 0x1, P1 ;  /* 0x000000010000780c */ /* 0x000fc40000f84270 */
[C---:B------:R-:W-:Y:S01]  /*d010*/  ISETP.GT.AND P5, PT, R0.reuse, RZ, P0 ;  /* 0x000000ff0000720c */ /* 0x040fe200007a4270 */
[----:B------:R1:W-:Y:S01]  /*d020*/  @P3 STG.E.U16 desc[UR36][R10.64+0xf2], R151 ;  /* 0x0000f2970a003986 */ /* 0x0003e2000c101524 */
[----:B------:R-:W-:Y:S02]  /*d030*/  ISETP.GT.AND P3, PT, R0, 0x8, P1 ;  /* 0x000000080000780c */ /* 0x000fe40000f64270 */
[----:B------:R-:W-:Y:S02]  /*d040*/  F2FP.F16.F32.PACK_AB R39, RZ, R39 ;  /* 0x00000027ff27723e */ /* 0x000fe400000000ff */
[----:B0-----:R-:W-:Y:S01]  /*d050*/  IADD3 R8, P6, R6, UR11, RZ ;  /* 0x0000000b06087c10 */ /* 0x001fe2000ffde0ff */
[----:B------:R-:W-:Y:S01]  /*d060*/  @P2 STG.E.U16 desc[UR36][R4.64], R24 ;  /* 0x0000001804002986 */ /* 0x000fe2000c101524 */
[C---:B------:R-:W-:Y:S02]  /*d070*/  ISETP.GT.AND P2, PT, R0.reuse, 0x9, P1 ;  /* 0x000000090000780c */ /* 0x040fe40000f44270 */
[----:B------:R-:W-:Y:S01]  /*d080*/  IADD3.X R9, R7, UR10, RZ, P6, !PT ;  /* 0x0000000a07097c10 */ /* 0x000fe2000b7fe4ff */
[----:B------:R-:W-:Y:S01]  /*d090*/  @P4 STG.E.U16 desc[UR36][R4.64+0x2], R25 ;  /* 0x0000021904004986 */ /* 0x000fe2000c101524 */
[----:B------:R-:W-:-:S02]  /*d0a0*/  ISETP.GT.AND P4, PT, R0, 0x1, P0 ;  /* 0x000000010000780c */ /* 0x000fc40000784270 */
[----:B-1----:R-:W-:Y:S01]  /*d0b0*/  IADD3 R10, P6, R6, UR11, RZ ;  /* 0x0000000b060a7c10 */ /* 0x002fe2000ffde0ff */
[----:B------:R0:W-:Y:S01]  /*d0c0*/  @P5 STG.E.U16 desc[UR36][R8.64], R26 ;  /* 0x0000001a08005986 */ /* 0x0001e2000c101524 */
[C---:B------:R-:W-:Y:S02]  /*d0d0*/  ISETP.GT.AND P5, PT, R0.reuse, 0x8, P0 ;  /* 0x000000080000780c */ /* 0x040fe400007a4270 */
[----:B------:R-:W-:Y:S02]  /*d0e0*/  IADD3.X R11, R7, UR10, RZ, P6, !PT ;  /* 0x0000000a070b7c10 */ /* 0x000fe4000b7fe4ff */
[----:B------:R-:W-:Y:S02]  /*d0f0*/  F2FP.F16.F32.PACK_AB R40, RZ, R40 ;  /* 0x00000028ff28723e */ /* 0x000fe400000000ff */
[----:B------:R-:W-:Y:S02]  /*d100*/  F2FP.F16.F32.PACK_AB R41, RZ, R41 ;  /* 0x00000029ff29723e */ /* 0x000fe400000000ff */
[----:B------:R-:W-:Y:S01]  /*d110*/  F2FP.F16.F32.PACK_AB R42, RZ, R42 ;  /* 0x0000002aff2a723e */ /* 0x000fe200000000ff */
[----:B------:R1:W-:Y:S01]  /*d120*/  @P4 STG.E.U16 desc[UR36][R10.64+0x2], R27 ;  /* 0x0000021b0a004986 */ /* 0x0003e2000c101524 */
[----:B------:R-:W-:-:S02]  /*d130*/  ISETP.GT.AND P4, PT, R0, 0x9, P0 ;  /* 0x000000090000780c */ /* 0x000fc40000784270 */
[----:B0-----:R-:W-:Y:S01]  /*d140*/  IADD3 R8, P6, R6, UR11, RZ ;  /* 0x0000000b06087c10 */ /* 0x001fe2000ffde0ff */
[----:B------:R-:W-:Y:S01]  /*d150*/  @P3 STG.E.U16 desc[UR36][R4.64+0x10], R28 ;  /* 0x0000101c04003986 */ /* 0x000fe2000c101524 */
[C---:B------:R-:W-:Y:S02]  /*d160*/  ISETP.GT.AND P3, PT, R0.reuse, 0x10, P1 ;  /* 0x000000100000780c */ /* 0x040fe40000f64270 */
[----:B------:R-:W-:Y:S01]  /*d170*/  IADD3.X R9, R7, UR10, RZ, P6, !PT ;  /* 0x0000000a07097c10 */ /* 0x000fe2000b7fe4ff */
[----:B------:R-:W-:Y:S01]  /*d180*/  @P2 STG.E.U16 desc[UR36][R4.64+0x12], R29 ;  /* 0x0000121d04002986 */ /* 0x000fe2000c101524 */
[----:B------:R-:W-:Y:S02]  /*d190*/  ISETP.GT.AND P2, PT, R0, 0x11, P1 ;  /* 0x000000110000780c */ /* 0x000fe40000f44270 */
[----:B------:R-:W-:Y:S01]  /*d1a0*/  F2FP.F16.F32.PACK_AB R43, RZ, R43 ;  /* 0x0000002bff2b723e */ /* 0x000fe200000000ff */
[----:B------:R0:W-:Y:S01]  /*d1b0*/  @P5 STG.E.U16 desc[UR36][R8.64+0x10], R30 ;  /* 0x0000101e08005986 */ /* 0x0001e2000c101524 */
[----:B-1----:R-:W-:-:S02]  /*d1c0*/  IADD3 R10, P6, R6, UR11, RZ ;  /* 0x0000000b060a7c10 */ /* 0x002fc4000ffde0ff */
[C---:B------:R-:W-:Y:S02]  /*d1d0*/  ISETP.GT.AND P5, PT, R0.reuse, 0x10, P0 ;  /* 0x000000100000780c */ /* 0x040fe400007a4270 */
[----:B------:R-:W-:Y:S02]  /*d1e0*/  IADD3.X R11, R7, UR10, RZ, P6, !PT ;  /* 0x0000000a070b7c10 */ /* 0x000fe4000b7fe4ff */
[----:B------:R-:W-:Y:S02]  /*d1f0*/  F2FP.F16.F32.PACK_AB R44, RZ, R44 ;  /* 0x0000002cff2c723e */ /* 0x000fe400000000ff */
[----:B------:R-:W-:Y:S01]  /*d200*/  F2FP.F16.F32.PACK_AB R45, RZ, R45 ;  /* 0x0000002dff2d723e */ /* 0x000fe200000000ff */
[----:B------:R1:W-:Y:S01]  /*d210*/  @P4 STG.E.U16 desc[UR36][R10.64+0x12], R31 ;  /* 0x0000121f0a004986 */ /* 0x0003e2000c101524 */
[----:B------:R-:W-:Y:S02]  /*d220*/  ISETP.GT.AND P4, PT, R0, 0x11, P0 ;  /* 0x000000110000780c */ /* 0x000fe40000784270 */
[----:B0-----:R-:W-:Y:S01]  /*d230*/  IADD3 R8, P6, R6, UR11, RZ ;  /* 0x0000000b06087c10 */ /* 0x001fe2000ffde0ff */
[----:B------:R-:W-:Y:S01]  /*d240*/  @P3 STG.E.U16 desc[UR36][R4.64+0x20], R32 ;  /* 0x0000202004003986 */ /* 0x000fe2000c101524 */
[----:B------:R-:W-:-:S02]  /*d250*/  ISETP.GT.AND P3, PT, R0, 0x18, P1 ;  /* 0x000000180000780c */ /* 0x000fc40000f64270 */
[C---:B------:R-:W-:Y:S01]  /*d260*/  IADD3.X R9, R7.reuse, UR10, RZ, P6, !PT ;  /* 0x0000000a07097c10 */ /* 0x040fe2000b7fe4ff */
[----:B------:R-:W-:Y:S01]  /*d270*/  @P2 STG.E.U16 desc[UR36][R4.64+0x22], R33 ;  /* 0x0000222104002986 */ /* 0x000fe2000c101524 */
[----:B------:R-:W-:Y:S02]  /*d280*/  ISETP.GT.AND P2, PT, R0, 0x19, P1 ;  /* 0x000000190000780c */ /* 0x000fe40000f44270 */
[----:B------:R-:W-:Y:S01]  /*d290*/  F2FP.F16.F32.PACK_AB R46, RZ, R46 ;  /* 0x0000002eff2e723e */ /* 0x000fe200000000ff */
[----:B------:R0:W-:Y:S01]  /*d2a0*/  @P5 STG.E.U16 desc[UR36][R8.64+0x20], R34 ;  /* 0x0000202208005986 */ /* 0x0001e2000c101524 */
[----:B-1----:R-:W-:Y:S02]  /*d2b0*/  IADD3 R10, P6, R6, UR11, RZ ;  /* 0x0000000b060a7c10 */ /* 0x002fe4000ffde0ff */
[----:B------:R-:W-:Y:S02]  /*d2c0*/  ISETP.GT.AND P5, PT, R0, 0x18, P0 ;  /* 0x000000180000780c */ /* 0x000fe400007a4270 */
[----:B------:R-:W-:-:S02]  /*d2d0*/  IADD3.X R11, R7, UR10, RZ, P6, !PT ;  /* 0x0000000a070b7c10 */ /* 0x000fc4000b7fe4ff */
[----:B------:R-:W-:Y:S02]  /*d2e0*/  F2FP.F16.F32.PACK_AB R47, RZ, R47 ;  /* 0x0000002fff2f723e */ /* 0x000fe400000000ff */
[----:B------:R-:W-:Y:S01]  /*d2f0*/  F2FP.F16.F32.PACK_AB R48, RZ, R48 ;  /* 0x00000030ff30723e */ /* 0x000fe200000000ff */
[----:B------:R1:W-:Y:S01]  /*d300*/  @P4 STG.E.U16 desc[UR36][R10.64+0x22], R35 ;  /* 0x000022230a004986 */ /* 0x0003e2000c101524 */
[----:B------:R-:W-:Y:S02]  /*d310*/  ISETP.GT.AND P4, PT, R0, 0x19, P0 ;  /* 0x000000190000780c */ /* 0x000fe40000784270 */
[----:B0-----:R-:W-:Y:S01]  /*d320*/  IADD3 R8, P6, R6, UR11, RZ ;  /* 0x0000000b06087c10 */ /* 0x001fe2000ffde0ff */
[----:B------:R-:W-:Y:S01]  /*d330*/  @P3 STG.E.U16 desc[UR36][R4.64+0x30], R36 ;  /* 0x0000302404003986 */ /* 0x000fe2000c101524 */
[C---:B------:R-:W-:Y:S02]  /*d340*/  ISETP.GT.AND P3, PT, R0.reuse, 0x20, P1 ;  /* 0x000000200000780c */ /* 0x040fe40000f64270 */
[----:B------:R-:W-:Y:S01]  /*d350*/  IADD3.X R9, R7, UR10, RZ, P6, !PT ;  /* 0x0000000a07097c10 */ /* 0x000fe2000b7fe4ff */
[----:B------:R-:W-:Y:S01]  /*d360*/  @P2 STG.E.U16 desc[UR36][R4.64+0x32], R37 ;  /* 0x0000322504002986 */ /* 0x000fe2000c101524 */
[----:B------:R-:W-:-:S02]  /*d370*/  ISETP.GT.AND P2, PT, R0, 0x21, P1 ;  /* 0x000000210000780c */ /* 0x000fc40000f44270 */
[----:B------:R-:W-:Y:S01]  /*d380*/  F2FP.F16.F32.PACK_AB R49, RZ, R49 ;  /* 0x00000031ff31723e */ /* 0x000fe200000000ff */
[----:B------:R0:W-:Y:S01]  /*d390*/  @P5 STG.E.U16 desc[UR36][R8.64+0x30], R38 ;  /* 0x0000302608005986 */ /* 0x0001e2000c101524 */
[----:B-1----:R-:W-:Y:S02]  /*d3a0*/  IADD3 R10, P6, R6, UR11, RZ ;  /* 0x0000000b060a7c10 */ /* 0x002fe4000ffde0ff */
[C---:B------:R-:W-:Y:S02]  /*d3b0*/  ISETP.GT.AND P5, PT, R0.reuse, 0x20, P0 ;  /* 0x000000200000780c */ /* 0x040fe400007a4270 */
[----:B------:R-:W-:Y:S02]  /*d3c0*/  IADD3.X R11, R7, UR10, RZ, P6, !PT ;  /* 0x0000000a070b7c10 */ /* 0x000fe4000b7fe4ff */
        /* <DEDUP_REMOVED lines=133> */
[----:B------:R-:W-:Y:S02]  /*dc20*/  F2FP.F16.F32.PACK_AB R77, RZ, R77 ;  /* 0x0000004dff4d723e */ /* 0x000fe400000000ff */
[----:B------:R-:W-:Y:S02]  /*dc30*/  IADD3.X R11, R7, UR10, RZ, P6, !PT ;  /* 0x0000000a070b7c10 */ /* 0x000fe4000b7fe4ff */
[C---:B------:R-:W-:Y:S02]  /*dc40*/  ISETP.GT.AND P5, PT, R0.reuse, 0x68, P0 ;  /* 0x000000680000780c */ /* 0x040fe400007a4270 */
        /* <DEDUP_REMOVED lines=12> */
[----:B------:R-:W-:Y:S02]  /*dd10*/  F2FP.F16.F32.PACK_AB R80, RZ, R80 ;  /* 0x00000050ff50723e */ /* 0x000fe400000000ff */
[----:B------:R-:W-:Y:S02]  /*dd20*/  IADD3.X R11, R7, UR10, RZ, P6, !PT ;  /* 0x0000000a070b7c10 */ /* 0x000fe4000b7fe4ff */
[----:B------:R-:W-:Y:S02]  /*dd30*/  F2FP.F16.F32.PACK_AB R81, RZ, R81 ;  /* 0x00000051ff51723e */ /* 0x000fe400000000ff */
[----:B------:R-:W-:Y:S01]  /*dd40*/  F2FP.F16.F32.PACK_AB R82, RZ, R82 ;  /* 0x00000052ff52723e */ /* 0x000fe200000000ff */
[----:B------:R1:W-:Y:S01]  /*dd50*/  @P4 STG.E.U16 desc[UR36][R10.64+0xd2], R79 ;  /* 0x0000d24f0a004986 */ /* 0x0003e2000c101524 */
[----:B------:R-:W-:Y:S02]  /*dd60*/  ISETP.GT.AND P4, PT, R0, 0x70, P0 ;  /* 0x000000700000780c */ /* 0x000fe40000784270 */
[----:B0-----:R-:W-:Y:S01]  /*dd70*/  IADD3 R8, P6, R6, UR11, RZ ;  /* 0x0000000b06087c10 */ /* 0x001fe2000ffde0ff */
[----:B------:R0:W-:Y:S01]  /*dd80*/  @P3 STG.E.U16 desc[UR36][R4.64+0xe0], R80 ;  /* 0x0000e05004003986 */ /* 0x0001e2000c101524 */
[----:B------:R-:W-:-:S02]  /*dd90*/  ISETP.GT.AND P3, PT, R0, 0x71, P0 ;  /* 0x000000710000780c */ /* 0x000fc40000764270 */
[C---:B------:R-:W-:Y:S01]  /*dda0*/  IADD3.X R9, R7.reuse, UR10, RZ, P6, !PT ;  /* 0x0000000a07097c10 */ /* 0x040fe2000b7fe4ff */
[----:B------:R0:W-:Y:S01]  /*ddb0*/  @P2 STG.E.U16 desc[UR36][R4.64+0xe2], R81 ;  /* 0x0000e25104002986 */ /* 0x0001e2000c101524 */
[----:B------:R-:W-:Y:S02]  /*ddc0*/  ISETP.GT.AND P2, PT, R0, 0x78, P1 ;  /* 0x000000780000780c */ /* 0x000fe40000f44270 */
[----:B------:R-:W-:Y:S02]  /*ddd0*/  F2FP.F16.F32.PACK_AB R83, RZ, R83 ;  /* 0x00000053ff53723e */ /* 0x000fe400000000ff */
[----:B-1----:R-:W-:Y:S01]  /*dde0*/  IADD3 R10, P6, R6, UR11, RZ ;  /* 0x0000000b060a7c10 */ /* 0x002fe2000ffde0ff */
[----:B------:R0:W-:Y:S01]  /*ddf0*/  @P4 STG.E.U16 desc[UR36][R8.64+0xe0], R82 ;  /* 0x0000e05208004986 */ /* 0x0001e2000c101524 */
[----:B------:R-:W-:Y:S02]  /*de00*/  F2FP.F16.F32.PACK_AB R84, RZ, R84 ;  /* 0x00000054ff54723e */ /* 0x000fe400000000ff */
[----:B------:R-:W-:-:S02]  /*de10*/  IADD3.X R11, R7, UR10, RZ, P6, !PT ;  /* 0x0000000a070b7c10 */ /* 0x000fc4000b7fe4ff */
[C---:B------:R-:W-:Y:S02]  /*de20*/  ISETP.GT.AND P1, PT, R0.reuse, 0x79, P1 ;  /* 0x000000790000780c */ /* 0x040fe40000f24270 */
[C---:B------:R-:W-:Y:S01]  /*de30*/  ISETP.GT.AND P5, PT, R0.reuse, 0x78, P0 ;  /* 0x000000780000780c */ /* 0x040fe200007a4270 */
[----:B------:R0:W-:Y:S01]  /*de40*/  @P3 STG.E.U16 desc[UR36][R10.64+0xe2], R83 ;  /* 0x0000e2530a003986 */ /* 0x0001e2000c101524 */
[----:B------:R-:W-:Y:S02]  /*de50*/  ISETP.GT.AND P0, PT, R0, 0x79, P0 ;  /* 0x000000790000780c */ /* 0x000fe40000704270 */
[----:B------:R-:W-:Y:S01]  /*de60*/  F2FP.F16.F32.PACK_AB R85, RZ, R85 ;  /* 0x00000055ff55723e */ /* 0x000fe200000000ff */
[----:B------:R0:W-:Y:S01]  /*de70*/  @P2 STG.E.U16 desc[UR36][R4.64+0xf0], R84 ;  /* 0x0000f05404002986 */ /* 0x0001e2000c101524 */
[C---:B------:R-:W-:Y:S02]  /*de80*/  IADD3 R12, P2, R6.reuse, UR11, RZ ;  /* 0x0000000b060c7c10 */ /* 0x040fe4000ff5e0ff */
[----:B------:R-:W-:-:S02]  /*de90*/  IADD3 R6, P3, R6, UR11, RZ ;  /* 0x0000000b06067c10 */ /* 0x000fc4000ff7e0ff */
[----:B------:R-:W-:Y:S01]  /*dea0*/  F2FP.F16.F32.PACK_AB R86, RZ, R86 ;  /* 0x00000056ff56723e */ /* 0x000fe200000000ff */
[----:B------:R0:W-:Y:S01]  /*deb0*/  @P1 STG.E.U16 desc[UR36][R4.64+0xf2], R85 ;  /* 0x0000f25504001986 */ /* 0x0001e2000c101524 */
[C---:B------:R-:W-:Y:S02]  /*dec0*/  IADD3.X R13, R7.reuse, UR10, RZ, P2, !PT ;  /* 0x0000000a070d7c10 */ /* 0x040fe400097fe4ff */
[----:B------:R-:W-:Y:S02]  /*ded0*/  F2FP.F16.F32.PACK_AB R87, RZ, R87 ;  /* 0x00000057ff57723e */ /* 0x000fe400000000ff */
[----:B------:R-:W-:Y:S01]  /*dee0*/  IADD3.X R7, R7, UR10, RZ, P3, !PT ;  /* 0x0000000a07077c10 */ /* 0x000fe20009ffe4ff */
[----:B------:R0:W-:Y:S04]  /*def0*/  @P5 STG.E.U16 desc[UR36][R12.64+0xf0], R86 ;  /* 0x0000f0560c005986 */ /* 0x0001e8000c101524 */
[----:B------:R0:W-:Y:S02]  /*df00*/  @P0 STG.E.U16 desc[UR36][R6.64+0xf2], R87 ;  /* 0x0000f25706000986 */ /* 0x0001e4000c101524 */
.L_x_172:
[----:B------:R-:W-:Y:S05]  /*df10*/  BSYNC B0 ;  /* 0x0000000000007941 */ /* 0x000fea0003800000 */
.L_x_34:
[----:B------:R-:W-:Y:S01]  /*df20*/  ULDC UR4, c[0x0][0xc] ;  /* 0x0000030000047ab9 */ /* 0x000fe20000000800 */
[----:B------:R-:W-:Y:S01]  /*df30*/  ULDC UR5, c[0x0][0x10] ;  /* 0x0000040000057ab9 */ /* 0x000fe20000000800 */
[----:B---3--:R-:W3:Y:S01]  /*df40*/  LDC R3, c[0x0][0x14] ;  /* 0x00000500ff037b82 */ /* 0x008ee20000000800 */
[----:B------:R-:W-:Y:S01]  /*df50*/  UIMAD.WIDE.U32 UR4, UR4, UR5, URZ ;  /* 0x00000005040472a5 */ /* 0x000fe2000f8e003f */
[----:B------:R-:W-:Y:S01]  /*df60*/  PRMT R0, RZ, 0x7610, R0 ;  /* 0x00007610ff007816 */ /* 0x000fe20000000000 */
[----:B------:R-:W-:Y:S01]  /*df70*/  UMOV UR43, 0xffffffff ;  /* 0xffffffff002b7882 */ /* 0x000fe20000000000 */
[----:B------:R-:W-:-:S03]  /*df80*/  UMOV UR44, 0xffffffff ;  /* 0xffffffff002c7882 */ /* 0x000fc60000000000 */
[----:B---3--:R-:W-:-:S04]  /*df90*/  IMAD.WIDE.U32 R16, R3, UR4, R16 ;  /* 0x0000000403107c25 */ /* 0x008fc8000f8e0010 */
[----:B------:R-:W-:Y:S01]  /*dfa0*/  IMAD R3, R3, UR5, RZ ;  /* 0x0000000503037c24 */ /* 0x000fe2000f8e02ff */
[----:B------:R-:W-:Y:S02]  /*dfb0*/  ULDC.64 UR4, c[0x0][0x650] ;  /* 0x0001940000047ab9 */ /* 0x000fe40000000a00 */
[----:B------:R-:W-:Y:S01]  /*dfc0*/  ISETP.GE.U32.AND P0, PT, R16, UR4, PT ;  /* 0x0000000410007c0c */ /* 0x000fe2000bf06070 */
[----:B------:R-:W-:-:S05]  /*dfd0*/  IMAD.IADD R17, R17, 0x1, R3 ;  /* 0x0000000111117824 */ /* 0x000fca00078e0203 */
[----:B------:R-:W-:-:S13]  /*dfe0*/  ISETP.GE.U32.AND.EX P0, PT, R17, UR5, PT, P0 ;  /* 0x0000000511007c0c */ /* 0x000fda000bf06100 */
[----:B------:R-:W-:Y:S05]  /*dff0*/  @P0 BRA `(.L_x_173) ;  /* 0x0000000400880947 */ /* 0x000fea0003800000 */
[----:B------:R-:W3:Y:S01]  /*e000*/  S2UR UR6, SR_CTAID.X ;  /* 0x00000000000679c3 */ /* 0x000ee20000002500 */
[----:B------:R-:W-:Y:S01]  /*e010*/  ULDC.64 UR12, c[0x0][0x628] ;  /* 0x00018a00000c7ab9 */ /* 0x000fe20000000a00 */
[----:B------:R-:W-:Y:S01]  /*e020*/  ULDC UR4, c[0x0][0x150] ;  /* 0x0000540000047ab9 */ /* 0x000fe20000000800 */
[----:B------:R-:W-:Y:S01]  /*e030*/  ISETP.NE.U32.AND P0, PT, RZ, UR12, PT ;  /* 0x0000000cff007c0c */ /* 0x000fe2000bf05070 */
[----:B------:R-:W-:Y:S01]  /*e040*/  ULDC UR15, c[0x0][0x630] ;  /* 0x00018c00000f7ab9 */ /* 0x000fe20000000800 */
[C---:B------:R-:W-:Y:S01]  /*e050*/  R2UR UR16, R16.reuse ;  /* 0x00000000101072ca */ /* 0x040fe200000e0000 */
[----:B------:R-:W-:Y:S01]  /*e060*/  ULDC UR19, c[0x0][0x154] ;  /* 0x0000550000137ab9 */ /* 0x000fe20000000800 */
[----:B------:R-:W-:Y:S01]  /*e070*/  ISETP.NE.AND.EX P0, PT, RZ, UR13, PT, P0 ;  /* 0x0000000dff007c0c */ /* 0x000fe2000bf05300 */
[----:B------:R-:W0:Y:S01]  /*e080*/  S2UR UR18, SR_CTAID.Y ;  /* 0x00000000001279c3 */ /* 0x000e220000002600 */
[----:B------:R-:W-:Y:S02]  /*e090*/  R2UR UR17, R17 ;  /* 0x00000000111172ca */ /* 0x000fe400000e0000 */
[----:B------:R-:W-:-:S02]  /*e0a0*/  R2UR UR10, R16 ;  /* 0x00000000100a72ca */ /* 0x000fc400000e0000 */
[----:B------:R-:W-:Y:S02]  /*e0b0*/  R2UR UR11, R17 ;  /* 0x00000000110b72ca */ /* 0x000fe400000e0000 */
[----:B---3--:R-:W-:-:S05]  /*e0c0*/  I2FP.F32.U32 R0, UR6 ;  /* 0x0000000600007c45 */ /* 0x008fca0008201000 */
[----:B------:R-:W-:-:S04]  /*e0d0*/  FMUL R0, R0, UR4 ;  /* 0x0000000400007c20 */ /* 0x000fc80008400000 */
[----:B------:R3:W0:Y:S01]  /*e0e0*/  F2I.U32.TRUNC.NTZ R3, R0 ;  /* 0x0000000000037305 */ /* 0x000622000020f000 */
        /* <DEDUP_REMOVED lines=13> */
.L_x_174:
[----:B------:R-:W-:Y:S01]  /*e1c0*/  USHF.R.U64 UR44, UR10, UR15, UR11 ;  /* 0x0000000f0a2c7299 */ /* 0x000fe2000800120b */
[----:B0--3--:R-:W-:Y:S01]  /*e1d0*/  I2FP.F32.U32 R0, UR18 ;  /* 0x0000001200007c45 */ /* 0x009fe20008201000 */
[----:B------:R-:W-:Y:S02]  /*e1e0*/  USHF.R.U32.HI UR4, URZ, UR15, UR11 ;  /* 0x0000000f3f047299 */ /* 0x000fe4000801160b */
[----:B------:R-:W-:Y:S02]  /*e1f0*/  UIADD3 UR10, UP0, URZ, -UR44, URZ ;  /* 0x8000002c3f0a7290 */ /* 0x000fe4000ff1e03f */
[----:B------:R-:W-:Y:S01]  /*e200*/  FMUL R0, R0, UR19 ;  /* 0x0000001300007c20 */ /* 0x000fe20008400000 */
[----:B------:R-:W-:Y:S01]  /*e210*/  ULDC.64 UR12, c[0x0][0x620] ;  /* 0x00018800000c7ab9 */ /* 0x000fe20000000a00 */
[----:B------:R-:W-:Y:S01]  /*e220*/  UIADD3.X UR4, URZ, ~UR4, URZ, UP0, !UPT ;  /* 0x800000043f047290 */ /* 0x000fe200087fe43f */
[----:B------:R-:W-:Y:S01]  /*e230*/  UMOV UR8, UR16 ;  /* 0x0000001000087c82 */ /* 0x000fe20008000000 */
[----:B------:R-:W-:-:S02]  /*e240*/  UMOV UR9, UR17 ;  /* 0x0000001100097c82 */ /* 0x000fc40008000000 */
[----:B------:R-:W-:Y:S01]  /*e250*/  UIMAD UR4, UR4, UR12, URZ ;  /* 0x0000000c040472a4 */ /* 0x000fe2000f8e023f */
[----:B------:R-:W0:Y:S01]  /*e260*/  F2I.U32.TRUNC.NTZ R0, R0 ;  /* 0x0000000000007305 */ /* 0x000e22000020f000 */
[----:B------:R-:W-:Y:S01]  /*e270*/  UIMAD.WIDE.U32 UR8, UR10, UR12, UR8 ;  /* 0x0000000c0a0872a5 */ /* 0x000fe2000f8e0008 */
[----:B------:R-:W-:Y:S01]  /*e280*/  R2UR UR12, R3 ;  /* 0x00000000030c72ca */ /* 0x000fe200000e0000 */
[----:B------:R-:W-:Y:S01]  /*e290*/  UIMAD UR10, UR10, UR13, UR4 ;  /* 0x0000000d0a0a72a4 */ /* 0x000fe2000f8e0204 */
[----:B------:R-:W-:Y:S01]  /*e2a0*/  ULDC UR11, c[0x0][0x618] ;  /* 0x00018600000b7ab9 */ /* 0x000fe20000000800 */
[----:B------:R-:W-:Y:S02]  /*e2b0*/  ULDC UR21, c[0x0][0x658] ;  /* 0x0001960000157ab9 */ /* 0x000fe40000000800 */
[----:B------:R-:W-:Y:S01]  /*e2c0*/  UIADD3 UR9, UR9, UR10, URZ ;  /* 0x0000000a09097290 */ /* 0x000fe2000fffe03f */
[----:B------:R-:W-:Y:S01]  /*e2d0*/  UMOV UR15, 0xffffffff ;  /* 0xffffffff000f7882 */ /* 0x000fe20000000000 */
[----:B------:R-:W-:Y:S01]  /*e2e0*/  ULDC.64 UR4, c[0x0][0x640] ;  /* 0x0001900000047ab9 */ /* 0x000fe20000000a00 */
[----:B------:R-:W-:Y:S01]  /*e2f0*/  USHF.L.U32 UR15, UR15, UR21, URZ ;  /* 0x000000150f0f7299 */ /* 0x000fe2000800063f */
[----:B------:R-:W-:Y:S01]  /*e300*/  ISETP.NE.U32.AND P0, PT, RZ, UR4, PT ;  /* 0x00000004ff007c0c */ /* 0x000fe2000bf05070 */
[----:B------:R-:W-:-:S02]  /*e310*/  USHF.R.U64 UR16, UR8, UR11, UR9 ;  /* 0x0000000b08107299 */ /* 0x000fc40008001209 */
[----:B------:R-:W-:Y:S01]  /*e320*/  USHF.R.U32.HI UR8, URZ, UR11, UR9 ;  /* 0x0000000b3f087299 */ /* 0x000fe20008011609 */
[----:B0-----:R-:W-:Y:S01]  /*e330*/  R2UR UR14, R0 ;  /* 0x00000000000e72ca */ /* 0x001fe200000e0000 */
[----:B------:R-:W-:Y:S01]  /*e340*/  ULDC UR17, c[0x0][0x608] ;  /* 0x0001820000117ab9 */ /* 0x000fe20000000800 */
[----:B------:R-:W-:Y:S01]  /*e350*/  ULOP3.LUT UR42, URZ, UR15, URZ, 0x33, !UPT ;  /* 0x0000000f3f2a7292 */ /* 0x000fe2000f8e333f */
[----:B------:R-:W-:Y:S01]  /*e360*/  ISETP.NE.AND.EX P0, PT, RZ, UR5, PT, P0 ;  /* 0x00000005ff007c0c */ /* 0x000fe2000bf05300 */
[----:B------:R-:W-:Y:S02]  /*e370*/  USHF.R.U64 UR15, UR16, UR17, UR8 ;  /* 0x00000011100f7299 */ /* 0x000fe40008001208 */
[----:B------:R-:W-:Y:S02]  /*e380*/  USHF.R.U32.HI UR8, URZ, UR17, UR8 ;  /* 0x000000113f087299 */ /* 0x000fe40008011608 */
[----:B------:R-:W-:Y:S02]  /*e390*/  UIADD3 UR12, -UR12, URZ, URZ ;  /* 0x0000003f0c0c7290 */ /* 0x000fe4000fffe13f */
[----:B------:R-:W-:Y:S01]  /*e3a0*/  USHF.R.U64 UR17, UR15, UR21, UR8 ;  /* 0x000000150f117299 */ /* 0x000fe20008001208 */
[----:B------:R-:W-:Y:S01]  /*e3b0*/  UMOV UR19, 0x1 ;  /* 0x0000000100137882 */ /* 0x000fe20000000000 */
[----:B------:R-:W-:Y:S01]  /*e3c0*/  ULDC UR13, c[0x0][0x144] ;  /* 0x00005100000d7ab9 */ /* 0x000fe20000000800 */
[----:B------:R-:W-:Y:S01]  /*e3d0*/  ULDC UR7, c[0x0][0x600] ;  /* 0x0001800000077ab9 */ /* 0x000fe20000000800 */
[----:B------:R-:W-:-:S02]  /*e3e0*/  USHF.L.U32 UR24, UR19, UR21, URZ ;  /* 0x0000001513187299 */ /* 0x000fc4000800063f */
[----:B------:R-:W-:Y:S02]  /*e3f0*/  USHF.R.U32.HI UR8, URZ, UR21, UR8 ;  /* 0x000000153f087299 */ /* 0x000fe40008011608 */
[----:B------:R-:W-:Y:S02]  /*e400*/  UIMAD UR21, UR13, UR12, UR6 ;  /* 0x0000000c0d1572a4 */ /* 0x000fe4000f8e0206 */
[----:B------:R-:W-:Y:S02]  /*e410*/  UIADD3 UR20, UR7, -0x1, URZ ;  /* 0xffffffff07147890 */ /* 0x000fe4000fffe03f */
[----:B------:R-:W-:Y:S01]  /*e420*/  UIADD3 UR19, -UR14, URZ, URZ ;  /* 0x0000003f0e137290 */ /* 0x000fe2000fffe13f */
[----:B------:R-:W-:Y:S01]  /*e430*/  ULDC UR25, c[0x0][0x148] ;  /* 0x0000520000197ab9 */ /* 0x000fe20000000800 */
[----:B------:R-:W-:Y:S01]  /*e440*/  ULDC UR22, c[0x0][0x648] ;  /* 0x0001920000167ab9 */ /* 0x000fe20000000800 */
[----:B------:R-:W-:Y:S01]  /*e450*/  ULDC UR23, c[0x0][0x638] ;  /* 0x00018e0000177ab9 */ /* 0x000fe20000000800 */
        /* <DEDUP_REMOVED lines=14> */
.L_x_175:
[----:B------:R-:W-:Y:S01]  /*e540*/  UISETP.NE.AND UP0, UPT, UR41, URZ, UPT ;  /* 0x0000003f2900728c */ /* 0x000fe2000bf05270 */
[----:B------:R-:W-:Y:S01]  /*e550*/  IMAD.MOV.U32 R0, RZ, RZ, 0x1 ;  /* 0x00000001ff007424 */ /* 0x000fe200078e00ff */
[----:B------:R-:W-:Y:S02]  /*e560*/  USHF.R.U64 UR4, UR6, UR22, UR8 ;  /* 0x0000001606047299 */ /* 0x000fe40008001208 */
[----:B------:R-:W-:Y:S02]  /*e570*/  ULOP3.LUT UR42, UR15, UR42, URZ, 0xc0, !UPT ;  /* 0x0000002a0f2a7292 */ /* 0x000fe4000f8ec03f */
[----:B------:R-:W-:Y:S02]  /*e580*/  UIADD3 UR5, -UR4, URZ, URZ ;  /* 0x0000003f04057290 */ /* 0x000fe4000fffe13f */
[----:B------:R-:W-:Y:S02]  /*e590*/  UIMAD UR42, UR24, UR4, UR42 ;  /* 0x00000004182a72a4 */ /* 0x000fe4000f8e022a */
[----:B------:R-:W-:-:S02]  /*e5a0*/  ULOP3.LUT UR16, UR16, UR20, URZ, 0xc0, !UPT ;  /* 0x0000001410107292 */ /* 0x000fc4000f8ec03f */
[----:B------:R-:W-:Y:S02]  /*e5b0*/  @UP0 UIMAD UR21, UR25, UR19, UR18 ;  /* 0x00000013191502a4 */ /* 0x000fe4000f8e0212 */
[----:B------:R-:W-:-:S03]  /*e5c0*/  UIMAD UR4, UR5, UR23, UR17 ;  /* 0x00000017050472a4 */ /* 0x000fc6000f8e0211 */
[----:B------:R-:W-:Y:S01]  /*e5d0*/  ULDC UR5, c[0x0][0x610] ;  /* 0x0001840000057ab9 */ /* 0x000fe20000000800 */
[----:B------:R-:W-:Y:S02]  /*e5e0*/  UIMAD UR4, UR4, UR7, UR16 ;  /* 0x00000007040472a4 */ /* 0x000fe4000f8e0210 */
[----:B------:R-:W-:-:S04]  /*e5f0*/  UIMAD UR42, UR42, UR5, UR21 ;  /* 0x000000052a2a72a4 */ /* 0x000fc8000f8e0215 */
[----:B------:R-:W-:Y:S02]  /*e600*/  USEL UR43, UR4, UR42, !UP0 ;  /* 0x0000002a042b7287 */ /* 0x000fe4000c000000 */
[----:B------:R-:W-:-:S12]  /*e610*/  USEL UR42, UR42, UR4, !UP0 ;  /* 0x000000042a2a7287 */ /* 0x000fd8000c000000 */
.L_x_173:
[----:B------:R-:W-:-:S13]  /*e620*/  LOP3.LUT P0, RZ, R0, 0xff, RZ, 0xc0, !PT ;  /* 0x000000ff00ff7812 */ /* 0x000fda000780c0ff */
[----:B------:R-:W-:Y:S05]  /*e630*/  @P0 BRA `(.L_x_176) ;  /* 0xffffff2c00440947 */ /* 0x000fea000383ffff */
[----:B------:R-:W-:Y:S05]  /*e640*/  EXIT ;  /* 0x000000000000794d */ /* 0x000fea0003800000 */
.L_x_7:
[----:B------:R-:W-:Y:S01]  /*e650*/  ULDC.64 UR4, c[0x0][0x650] ;  /* 0x0001940000047ab9 */ /* 0x000fe20000000a00 */
[----:B------:R-:W-:Y:S01]  /*e660*/  PRMT R0, RZ, 0x7610, R0 ;  /* 0x00007610ff007816 */ /* 0x000fe20000000000 */
[----:B------:R-:W-:Y:S01]  /*e670*/  IMAD.MOV.U32 R4, RZ, RZ, -0x1 ;  /* 0xffffffffff047424 */ /* 0x000fe200078e00ff */
[----:B------:R-:W-:Y:S01]  /*e680*/  ISETP.GE.U32.AND P0, PT, R16, UR4, PT ;  /* 0x0000000410007c0c */ /* 0x000fe2000bf06070 */
[----:B------:R-:W-:Y:S02]  /*e690*/  IMAD.MOV.U32 R6, RZ, RZ, -0x1 ;  /* 0xffffffffff067424 */ /* 0x000fe400078e00ff */
[----:B------:R-:W-:Y:S01]  /*e6a0*/  IMAD.MOV.U32 R8, RZ, RZ, -0x1 ;  /* 0xffffffffff087424 */ /* 0x000fe200078e00ff */
        /* <DEDUP_REMOVED lines=22> */
.L_x_178:
[----:B------:R-:W-:Y:S01]  /*e810*/  USHF.R.U64 UR4, UR14, UR19, UR15 ;  /* 0x000000130e047299 */ /* 0x000fe2000800120f */
[----:B------:R-:W-:Y:S01]  /*e820*/  R2UR UR7, R17 ;  /* 0x00000000110772ca */ /* 0x000fe200000e0000 */
[----:B------:R-:W-:Y:S02]  /*e830*/  USHF.R.U32.HI UR5, URZ, UR19, UR15 ;  /* 0x000000133f057299 */ /* 0x000fe4000801160f */
[----:B------:R-:W-:Y:S01]  /*e840*/  UIADD3 UR13, UP0, URZ, -UR4, URZ ;  /* 0x800000043f0d7290 */ /* 0x000fe2000ff1e03f */
[----:B------:R-:W-:Y:S01]  /*e850*/  ULDC.64 UR14, c[0x0][0x620] ;  /* 0x00018800000e7ab9 */ /* 0x000fe20000000a00 */
[----:B------:R-:W-:Y:S02]  /*e860*/  UMOV UR6, UR20 ;  /* 0x0000001400067c82 */ /* 0x000fe40008000000 */
[----:B------:R-:W-:Y:S02]  /*e870*/  UIADD3.X UR5, URZ, ~UR5, URZ, UP0, !UPT ;  /* 0x800000053f057290 */ /* 0x000fe400087fe43f */
[----:B------:R-:W-:-:S02]  /*e880*/  UISETP.NE.AND UP1, UPT, UR41, URZ, UPT ;  /* 0x0000003f2900728c */ /* 0x000fc4000bf25270 */
[----:B------:R-:W-:Y:S02]  /*e890*/  UIMAD UR5, UR5, UR14, URZ ;  /* 0x0000000e050572a4 */ /* 0x000fe4000f8e023f */
[----:B------:R-:W-:Y:S02]  /*e8a0*/  UIMAD.WIDE.U32 UR6, UR13, UR14, UR6 ;  /* 0x0000000e0d0672a5 */ /* 0x000fe4000f8e0006 */
[----:B------:R-:W-:Y:S01]  /*e8b0*/  UIMAD UR5, UR13, UR15, UR5 ;  /* 0x0000000f0d0572a4 */ /* 0x000fe2000f8e0205 */
[----:B------:R-:W-:Y:S02]  /*e8c0*/  ULDC UR14, c[0x0][0x608] ;  /* 0x00018200000e7ab9 */ /* 0x000fe40000000800 */
[----:B------:R-:W-:Y:S01]  /*e8d0*/  ULDC UR13, c[0x0][0x618] ;  /* 0x00018600000d7ab9 */ /* 0x000fe20000000800 */
[----:B------:R-:W-:Y:S01]  /*e8e0*/  UIADD3 UR5, UR7, UR5, URZ ;  /* 0x0000000507057290 */ /* 0x000fe2000fffe03f */
[----:B------:R-:W-:Y:S01]  /*e8f0*/  ULDC UR22, c[0x0][0x658] ;  /* 0x0001960000167ab9 */ /* 0x000fe20000000800 */
[----:B------:R-:W-:-:S02]  /*e900*/  @UP1 UIMAD UR8, UR11, UR12, UR10 ;  /* 0x0000000c0b0812a4 */ /* 0x000fc4000f8e020a */
[----:B------:R-:W-:Y:S02]  /*e910*/  USHF.R.U64 UR17, UR6, UR13, UR5 ;  /* 0x0000000d06117299 */ /* 0x000fe40008001205 */
[----:B------:R-:W-:Y:S01]  /*e920*/  USHF.R.U32.HI UR5, URZ, UR13, UR5 ;  /* 0x0000000d3f057299 */ /* 0x000fe20008011605 */
[----:B------:R-:W-:Y:S01]  /*e930*/  ULDC.64 UR6, c[0x0][0x640] ;  /* 0x0001900000067ab9 */ /* 0x000fe20000000a00 */
[----:B------:R-:W-:Y:S01]  /*e940*/  UMOV UR10, 0xffffffff ;  /* 0xffffffff000a7882 */ /* 0x000fe20000000000 */
[----:B------:R-:W-:Y:S01]  /*e950*/  ISETP.NE.U32.AND P0, PT, RZ, UR6, PT ;  /* 0x00000006ff007c0c */ /* 0x000fe2000bf05070 */
[----:B------:R-:W-:Y:S02]  /*e960*/  USHF.R.U64 UR18, UR17, UR14, UR5 ;  /* 0x0000000e11127299 */ /* 0x000fe40008001205 */
[----:B------:R-:W-:Y:S01]  /*e970*/  USHF.R.U32.HI UR5, URZ, UR14, UR5 ;  /* 0x0000000e3f057299 */ /* 0x000fe20008011605 */
[----:B------:R-:W-:Y:S01]  /*e980*/  ISETP.NE.AND.EX P0, PT, RZ, UR7, PT, P0 ;  /* 0x00000007ff007c0c */ /* 0x000fe2000bf05300 */
[----:B------:R-:W-:-:S02]  /*e990*/  USHF.L.U32 UR11, UR10, UR22, URZ ;  /* 0x000000160a0b7299 */ /* 0x000fc4000800063f */
[----:B------:R-:W-:Y:S01]  /*e9a0*/  USHF.R.U64 UR19, UR18, UR22, UR5 ;  /* 0x0000001612137299 */ /* 0x000fe20008001205 */
[----:B------:R-:W-:Y:S01]  /*e9b0*/  ULDC UR20, c[0x0][0x600] ;  /* 0x0001800000147ab9 */ /* 0x000fe20000000800 */
[----:B------:R-:W-:Y:S02]  /*e9c0*/  USHF.R.U32.HI UR10, URZ, UR22, UR5 ;  /* 0x000000163f0a7299 */ /* 0x000fe40008011605 */
[----:B------:R-:W-:Y:S02]  /*e9d0*/  UIADD3 UR21, UR20, -0x1, URZ ;  /* 0xffffffff14157890 */ /* 0x000fe4000fffe03f */
[----:B------:R-:W-:Y:S01]  /*e9e0*/  ULOP3.LUT UR26, URZ, UR11, URZ, 0x33, !UPT ;  /* 0x0000000b3f1a7292 */ /* 0x000fe2000f8e333f */
        /* <DEDUP_REMOVED lines=17> */
.L_x_179:
[----:B------:R-:W-:Y:S01]  /*eb00*/  USHF.R.U64 UR6, UR5, UR23, UR10 ;  /* 0x0000001705067299 */ /* 0x000fe2000800120a */
[----:B------:R-:W-:Y:S01]  /*eb10*/  IMAD.MOV.U32 R0, RZ, RZ, 0x1 ;  /* 0x00000001ff007424 */ /* 0x000fe200078e00ff */
[----:B------:R-:W-:Y:S01]  /*eb20*/  USHF.L.U32 UR25, UR25, UR22, URZ ;  /* 0x0000001619197299 */ /* 0x000fe2000800063f */
[----:B------:R-:W-:Y:S01]  /*eb30*/  IMAD.U32 R8, RZ, RZ, UR4 ;  /* 0x00000004ff087e24 */ /* 0x000fe2000f8e00ff */
[----:B------:R-:W-:Y:S02]  /*eb40*/  ULOP3.LUT UR5, UR18, UR26, URZ, 0xc0, !UPT ;  /* 0x0000001a12057292 */ /* 0x000fe4000f8ec03f */
[----:B------:R-:W-:Y:S02]  /*eb50*/  UIADD3 UR7, -UR6, URZ, URZ ;  /* 0x0000003f06077290 */ /* 0x000fe4000fffe13f */
[----:B------:R-:W-:Y:S02]  /*eb60*/  UIMAD UR6, UR25, UR6, UR5 ;  /* 0x00000006190672a4 */ /* 0x000fe4000f8e0205 */
[----:B------:R-:W-:-:S02]  /*eb70*/  ULOP3.LUT UR17, UR17, UR21, URZ, 0xc0, !UPT ;  /* 0x0000001511117292 */ /* 0x000fc4000f8ec03f */
[----:B------:R-:W-:Y:S02]  /*eb80*/  UIMAD UR5, UR7, UR24, UR19 ;  /* 0x00000018070572a4 */ /* 0x000fe4000f8e0213 */
[----:B------:R-:W-:Y:S01]  /*eb90*/  UISETP.NE.AND UP0, UPT, UR41, URZ, UPT ;  /* 0x0000003f2900728c */ /* 0x000fe2000bf05270 */
[----:B------:R-:W-:Y:S01]  /*eba0*/  ULDC UR7, c[0x0][0x610] ;  /* 0x0001840000077ab9 */ /* 0x000fe20000000800 */
[----:B------:R-:W-:Y:S02]  /*ebb0*/  UIMAD UR5, UR5, UR20, UR17 ;  /* 0x00000014050572a4 */ /* 0x000fe4000f8e0211 */
[----:B------:R-:W-:-:S04]  /*ebc0*/  UIMAD UR8, UR6, UR7, UR8 ;  /* 0x00000007060872a4 */ /* 0x000fc8000f8e0208 */
[----:B------:R-:W-:Y:S02]  /*ebd0*/  USEL UR6, UR5, UR8, !UP0 ;  /* 0x0000000805067287 */ /* 0x000fe4000c000000 */
[----:B------:R-:W-:-:S04]  /*ebe0*/  USEL UR8, UR8, UR5, !UP0 ;  /* 0x0000000508087287 */ /* 0x000fc8000c000000 */
[----:B------:R-:W-:Y:S02]  /*ebf0*/  IMAD.U32 R6, RZ, RZ, UR6 ;  /* 0x00000006ff067e24 */ /* 0x000fe4000f8e00ff */
[----:B------:R-:W-:-:S07]  /*ec00*/  IMAD.U32 R4, RZ, RZ, UR8 ;  /* 0x00000008ff047e24 */ /* 0x000fce000f8e00ff */
.L_x_177:
[----:B------:R-:W-:-:S08]  /*ec10*/  NOP ;  /* 0x0000000000007918 */ /* 0x000fd00000000000 */
[----:B------:R-:W0:-:S00]  /*ec20*/  USETMAXREG.DEALLOC.CTAPOOL 0x28 ;  /* 0x00000028000079c8 */ /* 0x000e0000080e0500 */
[----:B------:R-:W-:-:S13]  /*ec30*/  ISETP.NE.AND P0, PT, RZ, UR9, PT ;  /* 0x00000009ff007c0c */ /* 0x000fda000bf05270 */
[----:B------:R-:W-:Y:S05]  /*ec40*/  @P0 EXIT ;  /* 0x000000000000094d */ /* 0x000fea0003800000 */
[----:B0-----:R-:W-:Y:S01]  /*ec50*/  LOP3.LUT P0, RZ, R0, 0xff, RZ, 0xc0, !PT ;  /* 0x000000ff00ff7812 */ /* 0x001fe2000780c0ff */
[----:B------:R-:W-:Y:S02]  /*ec60*/  IMAD.MOV.U32 R10, RZ, RZ, 0x1 ;  /* 0x00000001ff0a7424 */ /* 0x000fe400078e00ff */
[----:B------:R-:W-:-:S10]  /*ec70*/  IMAD.MOV.U32 R12, RZ, RZ, RZ ;  /* 0x000000ffff0c7224 */ /* 0x000fd400078e00ff */
[----:B------:R-:W-:Y:S05]  /*ec80*/  @!P0 BRA `(.L_x_180) ;  /* 0x0000000c00588947 */ /* 0x000fea0003800000 */
[----:B------:R-:W0:Y:S01]  /*ec90*/  S2R R0, SR_CgaCtaId ;  /* 0x0000000000007919 */ /* 0x000e220000008800 */
[----:B------:R-:W-:Y:S01]  /*eca0*/  ULDC UR4, c[0x0][0x28c] ;  /* 0x0000a30000047ab9 */ /* 0x000fe20000000800 */
[----:B------:R-:W-:Y:S01]  /*ecb0*/  ULDC UR6, c[0x0][0x658] ;  /* 0x0001960000067ab9 */ /* 0x000fe20000000800 */
[----:B------:R-:W-:Y:S01]  /*ecc0*/  UIADD3 UR10, UR4, 0x3f, URZ ;  /* 0x0000003f040a7890 */ /* 0x000fe2000fffe03f */
[----:B------:R-:W-:Y:S01]  /*ecd0*/  BSSY B0, `(.L_x_180) ;  /* 0x00000d1000007945 */ /* 0x000fe20003800000 */
[----:B------:R-:W-:Y:S01]  /*ece0*/  UMOV UR7, 0xffffffff ;  /* 0xffffffff00077882 */ /* 0x000fe20000000000 */
[----:B------:R-:W-:Y:S01]  /*ecf0*/  ULDC UR5, c[0x0][0x600] ;  /* 0x0001800000057ab9 */ /* 0x000fe20000000800 */
[----:B------:R-:W-:Y:S01]  /*ed00*/  UMOV UR9, 0x1 ;  /* 0x0000000100097882 */ /* 0x000fe20000000000 */
[----:B------:R-:W-:Y:S01]  /*ed10*/  USHF.L.U32 UR7, UR7, UR6, URZ ;  /* 0x0000000607077299 */ /* 0x000fe2000800063f */
[----:B------:R-:W-:Y:S01]  /*ed20*/  IMAD.MOV.U32 R11, RZ, RZ, 0x1 ;  /* 0x00000001ff0b7424 */ /* 0x000fe200078e00ff */
[----:B------:R-:W-:Y:S01]  /*ed30*/  UIADD3 UR4, UR5, -0x1, URZ ;  /* 0xffffffff05047890 */ /* 0x000fe2000fffe03f */
[----:B------:R-:W-:Y:S01]  /*ed40*/  IMAD.MOV.U32 R10, RZ, RZ, 0x1 ;  /* 0x00000001ff0a7424 */ /* 0x000fe200078e00ff */
[----:B------:R-:W-:Y:S01]  /*ed50*/  USHF.R.S32.HI UR11, URZ, 0x1f, UR10 ;  /* 0x0000001f3f0b7899 */ /* 0x000fe2000801140a */
[----:B------:R-:W-:Y:S01]  /*ed60*/  IMAD.MOV.U32 R12, RZ, RZ, RZ ;  /* 0x000000ffff0c7224 */ /* 0x000fe200078e00ff */
[----:B------:R-:W-:Y:S01]  /*ed70*/  ULDC UR8, c[0x0][0xc] ;  /* 0x0000030000087ab9 */ /* 0x000fe20000000800 */
[----:B------:R-:W-:-:S02]  /*ed80*/  USHF.L.U32 UR5, UR9, UR6, URZ ;  /* 0x0000000609057299 */ /* 0x000fc4000800063f */
[----:B------:R-:W-:Y:S01]  /*ed90*/  ULEA.HI UR11, UR11, UR10, URZ, 0x6 ;  /* 0x0000000a0b0b7291 */ /* 0x000fe2000f8f303f */
[----:B------:R-:W-:Y:S01]  /*eda0*/  ULDC UR9, c[0x0][0x10] ;  /* 0x0000040000097ab9 */ /* 0x000fe20000000800 */
[----:B------:R-:W-:Y:S02]  /*edb0*/  ULOP3.LUT UR6, URZ, UR7, URZ, 0x33, !UPT ;  /* 0x000000073f067292 */ /* 0x000fe4000f8e333f */
[----:B------:R-:W-:Y:S01]  /*edc0*/  UIMAD.WIDE.U32 UR8, UR8, UR9, URZ ;  /* 0x00000009080872a5 */ /* 0x000fe2000f8e003f */
[----:B------:R-:W-:Y:S01]  /*edd0*/  ULDC UR7, c[0x0][0x14] ;  /* 0x0000050000077ab9 */ /* 0x000fe20000000800 */
[----:B------:R-:W-:Y:S02]  /*ede0*/  USHF.R.S32.HI UR19, URZ, 0x6, UR11 ;  /* 0x000000063f137899 */ /* 0x000fe4000801140b */
[----:B------:R-:W-:Y:S02]  /*edf0*/  UIMAD.WIDE.U32 UR22, UR8, UR7, URZ ;  /* 0x00000007081672a5 */ /* 0x000fe4000f8e003f */
[----:B------:R-:W-:-:S02]  /*ee00*/  UIMAD UR13, UR9, UR7, URZ ;  /* 0x00000007090d72a4 */ /* 0x000fc4000f8e023f */
[----:B------:R-:W-:Y:S01]  /*ee10*/  ULOP3.LUT UR21, UR40, 0x2, URZ, 0xfc, !UPT ;  /* 0x0000000228157892 */ /* 0x000fe2000f8efc3f */
[C---:B0-----:R-:W-:Y:S01]  /*ee20*/  IMAD.SHL.U32 R3, R0.reuse, 0x40, RZ ;  /* 0x0000004000037824 */ /* 0x041fe200078e00ff */
[----:B------:R-:W-:Y:S01]  /*ee30*/  UIADD3 UR13, UR23, UR13, URZ ;  /* 0x0000000d170d7290 */ /* 0x000fe2000fffe03f */
[----:B------:R-:W-:Y:S01]  /*ee40*/  IMAD.SHL.U32 R0, R0, 0x1000, RZ ;  /* 0x0000100000007824 */ /* 0x000fe200078e00ff */
[----:B------:R-:W-:Y:S02]  /*ee50*/  UIADD3 UR26, UR19, 0x1, URZ ;  /* 0x00000001131a7890 */ /* 0x000fe4000fffe03f */
[----:B------:R-:W-:Y:S01]  /*ee60*/  LOP3.LUT R3, R3, 0x40, RZ, 0xc0, !PT ;  /* 0x0000004003037812 */ /* 0x000fe200078ec0ff */
[----:B------:R-:W-:Y:S01]  /*ee70*/  ULDC.64 UR24, c[0x0][0x198] ;  /* 0x0000660000187ab9 */ /* 0x000fe20000000a00 */
[----:B------:R-:W-:-:S08]  /*ee80*/  LOP3.LUT R0, R0, 0x1000, RZ, 0xc0, !PT ;  /* 0x0000100000007812 */ /* 0x000fd000078ec0ff */
.L_x_191:
[----:B------:R-:W-:-:S03]  /*ee90*/  UMOV UR7, 0xffffffff ;  /* 0xffffffff00077882 */ /* 0x000fc60000000000 */
[----:B------:R-:W-:Y:S05]  /*eea0*/  BRA.DIV UR7, `(.L_x_181) ;  /* 0x0000000e07987947 */ /* 0x000fea000b800000 */
[----:B------:R-:W-:-:S13]  /*eeb0*/  ELECT P6, URZ, PT ;  /* 0x00000000003f782f */ /* 0x000fda00038c0000 */
.L_x_201:
[----:B------:R-:W0:Y:S01]  /*eec0*/  LDC R5, c[0x0][0x28c] ;  /* 0x0000a300ff057b82 */ /* 0x000e220000000800 */
[----:B------:R-:W-:Y:S01]  /*eed0*/  BSSY B1, `(.L_x_182) ;  /* 0x0000039000017945 */ /* 0x000fe20003800000 */
[----:B0-----:R-:W-:-:S13]  /*eee0*/  ISETP.LT.OR P6, PT, R5, 0x1, !P6 ;  /* 0x000000010500780c */ /* 0x001fda00077c1670 */
[----:B------:R-:W-:Y:S05]  /*eef0*/  @P6 BRA `(.L_x_183) ;  /* 0x0000000000d86947 */ /* 0x000fea0003800000 */
[----:B------:R-:W-:Y:S02]  /*ef00*/  IMAD R13, R4, 0x180, RZ ;  /* 0x00000180040d7824 */ /* 0x000fe400078e02ff */
[----:B------:R-:W-:Y:S02]  /*ef10*/  IMAD R9, R6, 0x80, R3 ;  /* 0x0000008006097824 */ /* 0x000fe400078e0203 */
[----:B------:R-:W-:Y:S02]  /*ef20*/  IMAD.MOV.U32 R18, RZ, RZ, RZ ;  /* 0x000000ffff127224 */ /* 0x000fe400078e00ff */
[----:B------:R-:W-:Y:S02]  /*ef30*/  IMAD.U32 R19, RZ, RZ, UR26 ;  /* 0x0000001aff137e24 */ /* 0x000fe4000f8e00ff */
[----:B------:R-:W-:Y:S02]  /*ef40*/  IMAD.MOV.U32 R4, RZ, RZ, R10 ;  /* 0x000000ffff047224 */ /* 0x000fe400078e000a */
[----:B------:R-:W-:-:S07]  /*ef50*/  IMAD.MOV.U32 R5, RZ, RZ, R12 ;  /* 0x000000ffff057224 */ /* 0x000fce00078e000c */
.L_x_186:
[----:B------:R-:W0:Y:S01]  /*ef60*/  S2R R7, SR_CgaCtaId ;  /* 0x0000000000077919 */ /* 0x000e220000008800 */
[----:B------:R-:W-:Y:S02]  /*ef70*/  MOV R6, 0x400 ;  /* 0x0000040000067802 */ /* 0x000fe40000000f00 */
[----:B------:R-:W-:Y:S02]  /*ef80*/  LOP3.LUT P1, RZ, R2, 0x7f, RZ, 0xc0, !PT ;  /* 0x0000007f02ff7812 */ /* 0x000fe4000782c0ff */
[----:B0-----:R-:W-:Y:S02]  /*ef90*/  LEA R14, R7, R6, 0x18 ;  /* 0x00000006070e7211 */ /* 0x001fe400078ec0ff */
[----:B------:R-:W-:-:S09]  /*efa0*/  SHF.L.U32 R6, R4, 0x1f, RZ ;  /* 0x0000001f04067819 */ /* 0x000fd200000006ff */
[----:B------:R-:W0:Y:S01]  /*efb0*/  @!P1 LDC R7, c[0x0][0x500] ;  /* 0x00014000ff079b82 */ /* 0x000e220000000800 */
[----:B------:R-:W-:-:S04]  /*efc0*/  IMAD R15, R5, 0x8, R14 ;  /* 0x00000008050f7824 */ /* 0x000fc800078e020e */
[----:B------:R-:W1:Y:S02]  /*efd0*/  SYNCS.PHASECHK.TRANS64.TRYWAIT P0, [R15+URZ+0x18], R6 ;  /* 0x000018060f0075a7 */ /* 0x000e64000800017f */
[----:B-1----:R-:W-:Y:S05]  /*efe0*/  @!P0 BRA `(.L_x_184) ;  /* 0x0000000c00688947 */ /* 0x002fea0003800000 */
.L_x_202:
[----:B------:R-:W-:Y:S01]  /*eff0*/  UPRMT UR7, UR21, 0x9910, URZ ;  /* 0x0000991015077896 */ /* 0x000fe2000800003f */
[----:B0-----:R0:W-:Y:S03]  /*f000*/  @!P1 SYNCS.ARRIVE.TRANS64 RZ, [R15+URZ], R7 ;  /* 0x000000070fff99a7 */ /* 0x0011e6000800003f */
[----:B------:R-:W-:-:S06]  /*f010*/  UISETP.NE.AND UP0, UPT, UR7, 0x2, UPT ;  /* 0x000000020700788c */ /* 0x000fcc000bf05270 */
[----:B------:R-:W-:-:S13]  /*f020*/  PLOP3.LUT P0, PT, PT, PT, UP0, 0x80, 0x0 ;  /* 0x000000000000781c */ /* 0x000fda0003f0f008 */
[----:B0-----:R-:W-:Y:S05]  /*f030*/  @P0 BRA `(.L_x_185) ;  /* 0x0000000000040947 */ /* 0x001fea0003800000 */
[----:B------:R-:W-:Y:S01]  /*f040*/  BPT.TRAP 0x1 ;  /* 0x000000040000795c */ /* 0x000fe20000300000 */
.L_x_185:
[----:B-1----:R-:W-:Y:S01]  /*f050*/  IMAD R6, R5, 0x2000, R0 ;  /* 0x0000200005067824 */ /* 0x002fe200078e0200 */
[----:B------:R-:W-:Y:S01]  /*f060*/  R2UR UR9, R15 ;  /* 0x000000000f0972ca */ /* 0x000fe200000e0000 */
[--C-:B------:R-:W-:Y:S01]  /*f070*/  IMAD R7, R5, 0xc000, R14.reuse ;  /* 0x0000c00005077824 */ /* 0x100fe200078e020e */
[----:B------:R-:W-:Y:S01]  /*f080*/  UIADD3 UR14, UP0, UR24, 0xf0, URZ ;  /* 0x000000f0180e7890 */ /* 0x000fe2000ff1e03f */
[----:B------:R-:W-:Y:S01]  /*f090*/  IMAD R6, R6, 0x2, R14 ;  /* 0x0000000206067824 */ /* 0x000fe200078e020e */
[----:B------:R-:W-:Y:S01]  /*f0a0*/  R2UR UR11, R13 ;  /* 0x000000000d0b72ca */ /* 0x000fe200000e0000 */
[----:B------:R-:W-:Y:S01]  /*f0b0*/  VIADD R19, R19, 0xffffffff ;  /* 0xffffffff13137836 */ /* 0x000fe20000000000 */
[----:B------:R-:W-:Y:S01]  /*f0c0*/  R2UR UR7, R7 ;  /* 0x00000000070772ca */ /* 0x000fe200000e0000 */
[----:B------:R-:W-:Y:S01]  /*f0d0*/  UIADD3 UR28, UP1, UR24, 0x1f0, URZ ;  /* 0x000001f0181c7890 */ /* 0x000fe2000ff3e03f */
[----:B------:R-:W-:Y:S01]  /*f0e0*/  R2UR UR8, R6 ;  /* 0x00000000060872ca */ /* 0x000fe200000e0000 */
[----:B------:R-:W-:Y:S01]  /*f0f0*/  UIADD3.X UR15, URZ, UR25, URZ, UP0, !UPT ;  /* 0x000000193f0f7290 */ /* 0x000fe200087fe43f */
[----:B------:R-:W-:Y:S01]  /*f100*/  R2UR UR10, R18 ;  /* 0x00000000120a72ca */ /* 0x000fe200000e0000 */
[----:B------:R-:W-:Y:S01]  /*f110*/  VIADD R5, R5, 0x1 ;  /* 0x0000000105057836 */ /* 0x000fe20000000000 */
[----:B------:R-:W-:Y:S01]  /*f120*/  R2UR UR12, R8 ;  /* 0x00000000080c72ca */ /* 0x000fe200000e0000 */
[----:B------:R-:W-:Y:S01]  /*f130*/  UIADD3.X UR29, URZ, UR25, URZ, UP1, !UPT ;  /* 0x000000193f1d7290 */ /* 0x000fe20008ffe43f */
[----:B------:R-:W-:Y:S01]  /*f140*/  R2UR UR20, R9 ;  /* 0x00000000091472ca */ /* 0x000fe200000e0000 */
[----:B------:R-:W-:Y:S01]  /*f150*/  UMOV UR16, 0x0 ;  /* 0x0000000000107882 */ /* 0x000fe20000000000 */
[----:B------:R-:W-:Y:S01]  /*f160*/  ISETP.GT.AND P1, PT, R19, 0x1, PT ;  /* 0x000000011300780c */ /* 0x000fe20003f24270 */
[----:B------:R-:W-:Y:S01]  /*f170*/  UMOV UR17, 0x10000000 ;  /* 0x1000000000117882 */ /* 0x000fe20000000000 */
[C---:B------:R-:W-:Y:S01]  /*f180*/  ISETP.NE.AND P0, PT, R5.reuse, 0x3, PT ;  /* 0x000000030500780c */ /* 0x040fe20003f05270 */
[----:B------:R-:W-:Y:S01]  /*f190*/  UIADD3 UR7, UR7, 0x100, URZ ;  /* 0x0000010007077890 */ /* 0x000fe2000fffe03f */
[----:B------:R-:W-:Y:S01]  /*f1a0*/  VIADD R18, R18, 0x40 ;  /* 0x0000004012127836 */ /* 0x000fe20000000000 */
[----:B------:R-:W-:Y:S01]  /*f1b0*/  UIADD3 UR18, UR8, 0x24100, URZ ;  /* 0x0002410008127890 */ /* 0x000fe2000fffe03f */
[----:B------:R-:W-:Y:S01]  /*f1c0*/  SEL R7, RZ, 0x1, P0 ;  /* 0x00000001ff077807 */ /* 0x000fe20000000000 */
[----:B------:R-:W-:Y:S01]  /*f1d0*/  UMOV UR27, 0x30000 ;  /* 0x00030000001b7882 */ /* 0x000fe20000000000 */
[----:B------:R-:W-:-:S02]  /*f1e0*/  SEL R5, R5, RZ, P0 ;  /* 0x000000ff05057207 */ /* 0x000fc40000000000 */
[----:B------:R-:W-:Y:S01]  /*f1f0*/  UMOV UR8, UR7 ;  /* 0x0000000700087c82 */ /* 0x000fe20008000000 */
[----:B------:R-:W-:Y:S01]  /*f200*/  LOP3.LUT R4, R4, R7, RZ, 0x3c, !PT ;  /* 0x0000000704047212 */ /* 0x000fe200078e3cff */
[----:B------:R0:W-:Y:S02]  /*f210*/  UTMALDG.3D [UR8], [UR14], desc[UR16] ;  /* 0x000010080e0075b4 */ /* 0x0001e40008011000 */
[----:B0-----:R-:W-:Y:S01]  /*f220*/  UMOV UR8, UR18 ;  /* 0x0000001200087c82 */ /* 0x001fe20008000000 */
[----:B------:R-:W-:Y:S02]  /*f230*/  UMOV UR11, UR20 ;  /* 0x00000014000b7c82 */ /* 0x000fe40008000000 */
[----:B------:R0:W-:Y:S02]  /*f240*/  UTMALDG.3D.MULTICAST [UR8], [UR28], UR27, desc[UR16] ;  /* 0x000010081c0073b4 */ /* 0x0001e4000801181b */
[----:B0-----:R-:W-:Y:S05]  /*f250*/  @P1 BRA `(.L_x_186) ;  /* 0xfffffffc00401947 */ /* 0x001fea000383ffff */
.L_x_183:
[----:B------:R-:W-:Y:S05]  /*f260*/  BSYNC B1 ;  /* 0x0000000000017941 */ /* 0x000fea0003800000 */
.L_x_182:
[----:B------:R-:W-:Y:S01]  /*f270*/  LOP3.LUT P1, RZ, R11, 0xff, RZ, 0xc0, !PT ;  /* 0x000000ff0bff7812 */ /* 0x000fe2000782c0ff */
[----:B------:R-:W-:Y:S01]  /*f280*/  VIADD R12, R12, UR19 ;  /* 0x000000130c0c7c36 */ /* 0x000fe20008000000 */
[----:B------:R-:W-:Y:S01]  /*f290*/  ULDC.64 UR8, c[0x0][0x650] ;  /* 0x0001940000087ab9 */ /* 0x000fe20000000a00 */
[----:B------:R-:W-:Y:S01]  /*f2a0*/  IMAD.U32 R7, RZ, RZ, UR19 ;  /* 0x00000013ff077e24 */ /* 0x000fe2000f8e00ff */
[----:B------:R-:W-:Y:S01]  /*f2b0*/  UISETP.GE.U32.AND UP0, UPT, UR19, 0x3, UPT ;  /* 0x000000031300788c */ /* 0x000fe2000bf06070 */
[----:B------:R-:W-:Y:S01]  /*f2c0*/  BSSY B1, `(.L_x_187) ;  /* 0x000006f000017945 */ /* 0x000fe20003800000 */
[----:B------:R-:W-:Y:S01]  /*f2d0*/  ISETP.GT.U32.AND P0, PT, R12, 0x2, PT ;  /* 0x000000020c00780c */ /* 0x000fe20003f04070 */
[----:B------:R-:W-:Y:S01]  /*f2e0*/  IMAD.MOV.U32 R8, RZ, RZ, -0x1 ;  /* 0xffffffffff087424 */ /* 0x000fe200078e00ff */
[----:B------:R-:W-:Y:S02]  /*f2f0*/  PRMT R11, RZ, 0x7610, R11 ;  /* 0x00007610ff0b7816 */ /* 0x000fe4000000000b */
[----:B------:R-:W-:-:S02]  /*f300*/  ISETP.LT.U32.AND P0, PT, R7, 0x3, P0 ;  /* 0x000000030700780c */ /* 0x000fc40000701070 */
[----:B------:R-:W-:Y:S01]  /*f310*/  PLOP3.LUT P2, PT, PT, PT, UP0, 0x80, 0x0 ;  /* 0x000000000000781c */ /* 0x000fe20003f4f008 */
[----:B------:R-:W0:Y:S01]  /*f320*/  @P1 S2R R5, SR_CgaCtaId ;  /* 0x0000000000051919 */ /* 0x000e220000008800 */
[----:B------:R-:W-:-:S04]  /*f330*/  @P1 MOV R4, 0x400 ;  /* 0x0000040000041802 */ /* 0x000fc80000000f00 */
[----:B0-----:R-:W-:Y:S01]  /*f340*/  @P1 LEA R6, R5, R4, 0x18 ;  /* 0x0000000405061211 */ /* 0x001fe200078ec0ff */
[----:B------:R-:W-:-:S03]  /*f350*/  IMAD.WIDE.U32 R4, R12, -0x55555555, RZ ;  /* 0xaaaaaaab0c047825 */ /* 0x000fc600078e00ff */
[----:B------:R0:W-:Y:S01]  /*f360*/  @P1 SYNCS.ARRIVE.TRANS64.A1T0 RZ, [R6+URZ+0x48], RZ ;  /* 0x000048ff06ff19a7 */ /* 0x0001e2000810003f */
[----:B------:R-:W-:Y:S01]  /*f370*/  IADD3 R16, P1, R16, UR22, RZ ;  /* 0x0000001610107c10 */ /* 0x000fe2000ff3e0ff */
[----:B------:R-:W-:Y:S01]  /*f380*/  IMAD.MOV.U32 R4, RZ, RZ, -0x1 ;  /* 0xffffffffff047424 */ /* 0x000fe200078e00ff */
[----:B------:R-:W-:Y:S02]  /*f390*/  SHF.R.U32.HI R7, RZ, 0x1, R5 ;  /* 0x00000001ff077819 */ /* 0x000fe40000011605 */
[----:B------:R-:W-:Y:S02]  /*f3a0*/  SEL R5, RZ, 0x1, !P0 ;  /* 0x00000001ff057807 */ /* 0x000fe40004000000 */
[----:B------:R-:W-:Y:S01]  /*f3b0*/  IADD3.X R17, R17, UR13, RZ, P1, !PT ;  /* 0x0000000d11117c10 */ /* 0x000fe20008ffe4ff */
[----:B------:R-:W-:Y:S01]  /*f3c0*/  IMAD R12, R7, -0x3, R12 ;  /* 0xfffffffd070c7824 */ /* 0x000fe200078e020c */
[----:B------:R-:W-:Y:S01]  /*f3d0*/  ISETP.GE.U32.AND P0, PT, R16, UR8, PT ;  /* 0x0000000810007c0c */ /* 0x000fe2000bf06070 */
[----:B0-----:R-:W-:Y:S01]  /*f3e0*/  IMAD.MOV.U32 R6, RZ, RZ, -0x1 ;  /* 0xffffffffff067424 */ /* 0x001fe200078e00ff */
[----:B------:R-:W-:-:S02]  /*f3f0*/  LOP3.LUT R10, R10, R5, RZ, 0x3c, !PT ;  /* 0x000000050a0a7212 */ /* 0x000fc400078e3cff */
[----:B------:R-:W-:Y:S02]  /*f400*/  ISETP.GE.U32.AND.EX P0, PT, R17, UR9, PT, P0 ;  /* 0x0000000911007c0c */ /* 0x000fe4000bf06100 */
[----:B------:R-:W-:Y:S02]  /*f410*/  @P2 LOP3.LUT R10, R10, 0x1, R7, 0x78, !PT ;  /* 0x000000010a0a2812 */ /* 0x000fe400078e7807 */
[----:B------:R-:W-:-:S09]  /*f420*/  PRMT R5, RZ, 0x7610, R5 ;  /* 0x00007610ff057816 */ /* 0x000fd20000000005 */
[----:B------:R-:W-:Y:S05]  /*f430*/  @P0 BRA `(.L_x_188) ;  /* 0x00000004005c0947 */ /* 0x000fea0003800000 */
[----:B------:R-:W-:Y:S01]  /*f440*/  ULDC.64 UR8, c[0x0][0x628] ;  /* 0x00018a0000087ab9 */ /* 0x000fe20000000a00 */
[----:B------:R-:W0:Y:S01]  /*f450*/  S2R R14, SR_CTAID.X ;  /* 0x00000000000e7919 */ /* 0x000e220000002500 */
[----:B------:R-:W-:Y:S01]  /*f460*/  ISETP.NE.U32.AND P0, PT, RZ, UR8, PT ;  /* 0x00000008ff007c0c */ /* 0x000fe2000bf05070 */
[----:B------:R-:W-:Y:S01]  /*f470*/  ULDC UR10, c[0x0][0x630] ;  /* 0x00018c00000a7ab9 */ /* 0x000fe20000000800 */
[----:B------:R-:W-:Y:S01]  /*f480*/  IMAD.MOV.U32 R4, RZ, RZ, R16 ;  /* 0x000000ffff047224 */ /* 0x000fe200078e0010 */
[----:B------:R-:W1:Y:S01]  /*f490*/  S2R R13, SR_CTAID.Y ;  /* 0x00000000000d7919 */ /* 0x000e620000002600 */
[----:B------:R-:W-:Y:S01]  /*f4a0*/  ISETP.NE.AND.EX P0, PT, RZ, UR9, PT, P0 ;  /* 0x00000009ff007c0c */ /* 0x000fe2000bf05300 */
[----:B------:R-:W-:-:S12]  /*f4b0*/  IMAD.MOV.U32 R5, RZ, RZ, R17 ;  /* 0x000000ffff057224 */ /* 0x000fd800078e0011 */
[----:B------:R-:W-:Y:S05]  /*f4c0*/  @!P0 BRA `(.L_x_189) ;  /* 0x0000000000288947 */ /* 0x000fea0003800000 */
[----:B------:R-:W-:Y:S02]  /*f4d0*/  ULDC UR7, c[0x0][0x634] ;  /* 0x00018d0000077ab9 */ /* 0x000fe40000000800 */
[----:B------:R-:W-:-:S05]  /*f4e0*/  IADD3 R9, P0, R16, UR7, RZ ;  /* 0x0000000710097c10 */ /* 0x000fca000ff1e0ff */
[----:B------:R-:W-:-:S04]  /*f4f0*/  IMAD.X R15, RZ, RZ, R17, P0 ;  /* 0x000000ffff0f7224 */ /* 0x000fc800000e0611 */
[----:B------:R-:W-:-:S04]  /*f500*/  IMAD.WIDE.U32 R6, R15, UR8, RZ ;  /* 0x000000080f067c25 */ /* 0x000fc8000f8e00ff */
[----:B------:R-:W-:-:S04]  /*f510*/  IMAD.WIDE.U32 R6, P0, R9, UR9, R6 ;  /* 0x0000000909067c25 */ /* 0x000fc8000f800006 */
[----:B------:R-:W-:-:S04]  /*f520*/  IMAD.WIDE.U32 R8, R9, UR8, RZ ;  /* 0x0000000809087c25 */ /* 0x000fc8000f8e00ff */
[----:B------:R-:W-:Y:S01]  /*f530*/  IMAD.X R5, RZ, RZ, RZ, P0 ;  /* 0x000000ffff057224 */ /* 0x000fe200000e06ff */
[----:B------:R-:W-:Y:S01]  /*f540*/  IADD3 RZ, P0, R9, R6, RZ ;  /* 0x0000000609ff7210 */ /* 0x000fe20007f1e0ff */
[----:B------:R-:W-:-:S04]  /*f550*/  IMAD.MOV.U32 R4, RZ, RZ, R7 ;  /* 0x000000ffff047224 */ /* 0x000fc800078e0007 */
[----:B------:R-:W-:-:S08]  /*f560*/  IMAD.WIDE.U32.X R4, R15, UR9, R4, P0 ;  /* 0x000000090f047c25 */ /* 0x000fd000080e0404 */
.L_x_189:
[--C-:B------:R-:W-:Y:S01]  /*f570*/  SHF.R.U64 R8, R4, UR10, R5.reuse ;  /* 0x0000000a04087c19 */ /* 0x100fe20008001205 */
[----:B------:R-:W-:Y:S01]  /*f580*/  ULDC.64 UR8, c[0x0][0x620] ;  /* 0x0001880000087ab9 */ /* 0x000fe20000000a00 */
[----:B------:R-:W-:Y:S01]  /*f590*/  SHF.R.U32.HI R4, RZ, UR10, R5 ;  /* 0x0000000aff047c19 */ /* 0x000fe20008011605 */
[----:B------:R-:W-:Y:S01]  /*f5a0*/  ULDC UR7, c[0x0][0x150] ;  /* 0x0000540000077ab9 */ /* 0x000fe20000000800 */
[----:B------:R-:W-:Y:S01]  /*f5b0*/  IADD3 R7, P0, RZ, -R8, RZ ;  /* 0x80000008ff077210 */ /* 0x000fe20007f1e0ff */
[----:B------:R-:W2:Y:S01]  /*f5c0*/  LDC R23, c[0x0][0x144] ;  /* 0x00005100ff177b82 */ /* 0x000ea20000000800 */
[----:B------:R-:W-:Y:S01]  /*f5d0*/  ULDC.64 UR10, c[0x0][0x640] ;  /* 0x00019000000a7ab9 */ /* 0x000fe20000000a00 */
[----:B------:R-:W-:Y:S02]  /*f5e0*/  UISETP.NE.AND UP0, UPT, UR41, URZ, UPT ;  /* 0x0000003f2900728c */ /* 0x000fe4000bf05270 */
[----:B------:R-:W-:Y:S01]  /*f5f0*/  IMAD.X R4, RZ, RZ, ~R4, P0 ;  /* 0x000000ffff047224 */ /* 0x000fe200000e0e04 */
[----:B------:R-:W-:-:S03]  /*f600*/  ISETP.NE.U32.AND P0, PT, RZ, UR10, PT ;  /* 0x0000000aff007c0c */ /* 0x000fc6000bf05070 */
[----:B------:R-:W-:Y:S01]  /*f610*/  IMAD R6, R4, UR8, RZ ;  /* 0x0000000804067c24 */ /* 0x000fe2000f8e02ff */
[----:B------:R-:W3:Y:S01]  /*f620*/  LDC R18, c[0x0][0x148] ;  /* 0x00005200ff127b82 */ /* 0x000ee20000000800 */
[C---:B------:R-:W-:Y:S01]  /*f630*/  IMAD.WIDE.U32 R4, R7.reuse, UR8, R16 ;  /* 0x0000000807047c25 */ /* 0x040fe2000f8e0010 */
[----:B------:R-:W-:Y:S01]  /*f640*/  ULDC UR8, c[0x0][0x154] ;  /* 0x0000550000087ab9 */ /* 0x000fe20000000800 */
[----:B------:R-:W-:Y:S02]  /*f650*/  ISETP.NE.AND.EX P0, PT, RZ, UR11, PT, P0 ;  /* 0x0000000bff007c0c */ /* 0x000fe4000bf05300 */
[----:B------:R-:W-:Y:S01]  /*f660*/  IMAD R7, R7, UR9, R6 ;  /* 0x0000000907077c24 */ /* 0x000fe2000f8e0206 */
[----:B0-----:R-:W-:Y:S01]  /*f670*/  I2FP.F32.U32 R6, R14 ;  /* 0x0000000e00067245 */ /* 0x001fe20000201000 */
[----:B------:R-:W-:Y:S01]  /*f680*/  ULDC UR9, c[0x0][0x608] ;  /* 0x0001820000097ab9 */ /* 0x000fe20000000800 */
[----:B------:R-:W-:Y:S01]  /*f690*/  PLOP3.LUT P2, PT, PT, PT, UP0, 0x80, 0x0 ;  /* 0x000000000000781c */ /* 0x000fe20003f4f008 */
[----:B------:R-:W-:-:S02]  /*f6a0*/  IMAD.IADD R5, R5, 0x1, R7 ;  /* 0x0000000105057824 */ /* 0x000fc400078e0207 */
[----:B------:R-:W-:Y:S01]  /*f6b0*/  FMUL R6, R6, UR7 ;  /* 0x0000000706067c20 */ /* 0x000fe20008400000 */
[----:B------:R-:W-:Y:S02]  /*f6c0*/  ULDC UR7, c[0x0][0x618] ;  /* 0x0001860000077ab9 */ /* 0x000fe40000000800 */
[--C-:B------:R-:W-:Y:S02]  /*f6d0*/  SHF.R.U64 R9, R4, UR7, R5.reuse ;  /* 0x0000000704097c19 */ /* 0x100fe40008001205 */
[----:B-1----:R-:W-:Y:S01]  /*f6e0*/  I2FP.F32.U32 R4, R13 ;  /* 0x0000000d00047245 */ /* 0x002fe20000201000 */
[----:B------:R-:W0:Y:S04]  /*f6f0*/  F2I.U32.TRUNC.NTZ R6, R6 ;  /* 0x0000000600067305 */ /* 0x000e28000020f000 */
[----:B------:R-:W-:Y:S01]  /*f700*/  FMUL R7, R4, UR8 ;  /* 0x0000000804077c20 */ /* 0x000fe20008400000 */
[----:B------:R-:W-:Y:S01]  /*f710*/  SHF.R.U32.HI R4, RZ, UR7, R5 ;  /* 0x00000007ff047c19 */ /* 0x000fe20008011605 */
[----:B------:R-:W-:-:S02]  /*f720*/  ULDC UR7, c[0x0][0x658] ;  /* 0x0001960000077ab9 */ /* 0x000fc40000000800 */
[----:B------:R1:W4:Y:S01]  /*f730*/  F2I.U32.TRUNC.NTZ R20, R7 ;  /* 0x0000000700147305 */ /* 0x000322000020f000 */
[--C-:B------:R-:W-:Y:S02]  /*f740*/  SHF.R.U64 R19, R9, UR9, R4.reuse ;  /* 0x0000000909137c19 */ /* 0x100fe40008001204 */
[----:B------:R-:W-:-:S04]  /*f750*/  SHF.R.U32.HI R4, RZ, UR9, R4 ;  /* 0x00000009ff047c19 */ /* 0x000fc80008011604 */
[----:B------:R-:W-:Y:S01]  /*f760*/  SHF.R.U64 R15, R19, UR7, R4 ;  /* 0x00000007130f7c19 */ /* 0x000fe20008001204 */
[----:B0-----:R-:W-:Y:S01]  /*f770*/  IMAD.MOV R6, RZ, RZ, -R6 ;  /* 0x000000ffff067224 */ /* 0x001fe200078e0a06 */
[----:B------:R-:W-:-:S03]  /*f780*/  SHF.R.U32.HI R21, RZ, UR7, R4 ;  /* 0x00000007ff157c19 */ /* 0x000fc60008011604 */
[----:B--2---:R-:W-:Y:S02]  /*f790*/  IMAD R14, R23, R6, R14 ;  /* 0x00000006170e7224 */ /* 0x004fe400078e020e */
[----:B------:R-:W-:Y:S02]  /*f7a0*/  IMAD.MOV.U32 R4, RZ, RZ, R15 ;  /* 0x000000ffff047224 */ /* 0x000fe400078e000f */
[----:B------:R-:W-:Y:S01]  /*f7b0*/  IMAD.MOV.U32 R5, RZ, RZ, R21 ;  /* 0x000000ffff057224 */ /* 0x000fe200078e0015 */
[----:B-1--4-:R-:W-:Y:S06]  /*f7c0*/  @!P0 BRA `(.L_x_190) ;  /* 0x0000000000288947 */ /* 0x012fec0003800000 */
[----:B------:R-:W-:Y:S02]  /*f7d0*/  ULDC UR7, c[0x0][0x64c] ;  /* 0x0001930000077ab9 */ /* 0x000fe40000000800 */
[----:B------:R-:W-:-:S05]  /*f7e0*/  IADD3 R5, P0, R15, UR7, RZ ;  /* 0x000000070f057c10 */ /* 0x000fca000ff1e0ff */
[----:B------:R-:W-:-:S04]  /*f7f0*/  IMAD.X R21, RZ, RZ, R21, P0 ;  /* 0x000000ffff157224 */ /* 0x000fc800000e0615 */
[----:B------:R-:W-:-:S04]  /*f800*/  IMAD.WIDE.U32 R6, R21, UR10, RZ ;  /* 0x0000000a15067c25 */ /* 0x000fc8000f8e00ff */
[----:B------:R-:W-:-:S04]  /*f810*/  IMAD.WIDE.U32 R6, P0, R5, UR11, R6 ;  /* 0x0000000b05067c25 */ /* 0x000fc8000f800006 */
[----:B------:R-:W-:-:S04]  /*f820*/  IMAD.WIDE.U32 R4, R5, UR10, RZ ;  /* 0x0000000a05047c25 */ /* 0x000fc8000f8e00ff */
[----:B------:R-:W-:Y:S01]  /*f830*/  IMAD.MOV.U32 R4, RZ, RZ, R7 ;  /* 0x000000ffff047224 */ /* 0x000fe200078e0007 */
[----:B------:R-:W-:Y:S01]  /*f840*/  IADD3 RZ, P1, R5, R6, RZ ;  /* 0x0000000605ff7210 */ /* 0x000fe20007f3e0ff */
[----:B------:R-:W-:-:S04]  /*f850*/  IMAD.X R5, RZ, RZ, RZ, P0 ;  /* 0x000000ffff057224 */ /* 0x000fc800000e06ff */
[----:B------:R-:W-:-:S08]  /*f860*/  IMAD.WIDE.U32.X R4, R21, UR11, R4, P1 ;  /* 0x0000000b15047c25 */ /* 0x000fd000088e0404 */
.L_x_190:
[----:B------:R-:W-:Y:S01]  /*f870*/  ULDC UR7, c[0x0][0x648] ;  /* 0x0001920000077ab9 */ /* 0x000fe20000000800 */
[----:B------:R-:W-:Y:S01]  /*f880*/  LOP3.LUT R19, R19, UR6, RZ, 0xc0, !PT ;  /* 0x0000000613137c12 */ /* 0x000fe2000f8ec0ff */
[----:B------:R-:W-:Y:S01]  /*f890*/  IMAD.MOV R20, RZ, RZ, -R20 ;  /* 0x000000ffff147224 */ /* 0x000fe200078e0a14 */
[----:B------:R-:W-:Y:S01]  /*f8a0*/  SHF.R.U64 R4, R4, UR7, R5 ;  /* 0x0000000704047c19 */ /* 0x000fe20008001205 */
[----:B------:R-:W-:Y:S01]  /*f8b0*/  ULDC UR7, c[0x0][0x638] ;  /* 0x00018e0000077ab9 */ /* 0x000fe20000000800 */
[----:B------:R-:W-:Y:S01]  /*f8c0*/  UISETP.NE.AND UP0, UPT, UR41, URZ, UPT ;  /* 0x0000003f2900728c */ /* 0x000fe2000bf05270 */
[----:B---3--:R-:W-:Y:S01]  /*f8d0*/  @P2 IMAD R14, R18, R20, R13 ;  /* 0x00000014120e2224 */ /* 0x008fe200078e020d */
[----:B------:R-:W-:Y:S01]  /*f8e0*/  ULDC UR8, c[0x0][0x610] ;  /* 0x0001840000087ab9 */ /* 0x000fe20000000800 */
[----:B------:R-:W-:Y:S02]  /*f8f0*/  IMAD.MOV R6, RZ, RZ, -R4 ;  /* 0x000000ffff067224 */ /* 0x000fe400078e0a04 */
[----:B------:R-:W-:Y:S01]  /*f900*/  IMAD R19, R4, UR5, R19 ;  /* 0x0000000504137c24 */ /* 0x000fe2000f8e0213 */
[----:B------:R-:W-:Y:S01]  /*f910*/  LOP3.LUT R4, R9, UR4, RZ, 0xc0, !PT ;  /* 0x0000000409047c12 */ /* 0x000fe2000f8ec0ff */
[----:B------:R-:W-:Y:S01]  /*f920*/  IMAD R15, R6, UR7, R15 ;  /* 0x00000007060f7c24 */ /* 0x000fe2000f8e020f */
[----:B------:R-:W-:Y:S01]  /*f930*/  ULDC UR7, c[0x0][0x600] ;  /* 0x0001800000077ab9 */ /* 0x000fe20000000800 */
[----:B------:R-:W-:Y:S01]  /*f940*/  IMAD R14, R19, UR8, R14 ;  /* 0x00000008130e7c24 */ /* 0x000fe2000f8e020e */
[----:B------:R-:W-:Y:S01]  /*f950*/  PLOP3.LUT P0, PT, PT, PT, UP0, 0x40, 0x0 ;  /* 0x000000000000781c */ /* 0x000fe20003f0e808 */
[----:B------:R-:W-:Y:S01]  /*f960*/  IMAD R15, R15, UR7, R4 ;  /* 0x000000070f0f7c24 */ /* 0x000fe2000f8e0204 */
[----:B------:R-:W-:Y:S01]  /*f970*/  PLOP3.LUT P1, PT, PT, PT, UP0, 0x40, 0x0 ;  /* 0x000000000000781c */ /* 0x000fe20003f2e808 */
[----:B------:R-:W-:-:S03]  /*f980*/  IMAD.MOV.U32 R5, RZ, RZ, 0x1 ;  /* 0x00000001ff057424 */ /* 0x000fc600078e00ff */
[----:B------:R-:W-:Y:S02]  /*f990*/  SEL R6, R15, R14, P0 ;  /* 0x0000000e0f067207 */ /* 0x000fe40000000000 */
[----:B------:R-:W-:-:S07]  /*f9a0*/  SEL R4, R14, R15, P1 ;  /* 0x0000000f0e047207 */ /* 0x000fce0000800000 */
.L_x_188:
[----:B------:R-:W-:Y:S05]  /*f9b0*/  BSYNC B1 ;  /* 0x0000000000017941 */ /* 0x000fea0003800000 */
.L_x_187:
[----:B------:R-:W-:-:S13]  /*f9c0*/  LOP3.LUT P0, RZ, R5, 0xff, RZ, 0xc0, !PT ;  /* 0x000000ff05ff7812 */ /* 0x000fda000780c0ff */
[----:B------:R-:W-:Y:S05]  /*f9d0*/  @P0 BRA `(.L_x_191) ;  /* 0xfffffff4002c0947 */ /* 0x000fea000383ffff */
[----:B------:R-:W-:Y:S05]  /*f9e0*/  BSYNC B0 ;  /* 0x0000000000007941 */ /* 0x000fea0003800000 */
.L_x_180:
[----:B------:R-:W-:-:S03]  /*f9f0*/  UMOV UR7, 0xffffffff ;  /* 0xffffffff00077882 */ /* 0x000fc60000000000 */
[----:B------:R-:W-:Y:S05]  /*fa00*/  BRA.DIV UR7, `(.L_x_192) ;  /* 0x0000000207f47947 */ /* 0x000fea000b800000 */
[----:B------:R-:W-:-:S13]  /*fa10*/  ELECT P6, URZ, PT ;  /* 0x00000000003f782f */ /* 0x000fda00038c0000 */
.L_x_205:
[----:B------:R-:W-:Y:S04]  /*fa20*/  BSSY B0, `(.L_x_193) ;  /* 0x0000023000007945 */ /* 0x000fe80003800000 */
[----:B------:R-:W-:Y:S05]  /*fa30*/  @!P6 BRA `(.L_x_194) ;  /* 0x000000000084e947 */ /* 0x000fea0003800000 */
[----:B------:R-:W-:-:S04]  /*fa40*/  ULOP3.LUT UR7, UR40, 0x2, URZ, 0xfc, !UPT ;  /* 0x0000000228077892 */ /* 0x000fc8000f8efc3f */
[----:B------:R-:W-:-:S06]  /*fa50*/  UISETP.NE.AND UP0, UPT, UR7, 0x3, UPT ;  /* 0x000000030700788c */ /* 0x000fcc000bf05270 */
[----:B------:R-:W-:-:S13]  /*fa60*/  PLOP3.LUT P0, PT, PT, PT, UP0, 0x80, 0x0 ;  /* 0x000000000000781c */ /* 0x000fda0003f0f008 */
[----:B------:R-:W-:Y:S05]  /*fa70*/  @!P0 BRA `(.L_x_195) ;  /* 0x0000000000048947 */ /* 0x000fea0003800000 */
[----:B------:R-:W-:Y:S01]  /*fa80*/  BPT.TRAP 0x1 ;  /* 0x000000040000795c */ /* 0x000fe20000300000 */
.L_x_195:
[----:B------:R-:W0:Y:S01]  /*fa90*/  S2R R3, SR_CgaCtaId ;  /* 0x0000000000037919 */ /* 0x000e220000008800 */
[----:B------:R-:W-:-:S04]  /*faa0*/  MOV R0, 0x400 ;  /* 0x0000040000007802 */ /* 0x000fc80000000f00 */
[----:B0-----:R-:W-:Y:S02]  /*fab0*/  LEA R3, R3, R0, 0x18 ;  /* 0x0000000003037211 */ /* 0x001fe400078ec0ff */
[----:B------:R-:W-:-:S03]  /*fac0*/  SHF.L.U32 R0, R10, 0x1f, RZ ;  /* 0x0000001f0a007819 */ /* 0x000fc600000006ff */
[----:B------:R-:W-:-:S04]  /*fad0*/  VIADD R3, R3, 0x18 ;  /* 0x0000001803037836 */ /* 0x000fc80000000000 */
[C---:B------:R-:W-:Y:S02]  /*fae0*/  IMAD R7, R12.reuse, 0x8, R3 ;  /* 0x000000080c077824 */ /* 0x040fe400078e0203 */
[----:B------:R-:W-:Y:S02]  /*faf0*/  VIADD R12, R12, 0x1 ;  /* 0x000000010c0c7836 */ /* 0x000fe40000000000 */
[----:B------:R-:W0:Y:S03]  /*fb00*/  SYNCS.PHASECHK.TRANS64.TRYWAIT P0, [R7+URZ], R0 ;  /* 0x00000000070075a7 */ /* 0x000e26000800017f */
[----:B------:R-:W-:-:S04]  /*fb10*/  ISETP.NE.AND P1, PT, R12, 0x3, PT ;  /* 0x000000030c00780c */ /* 0x000fc80003f25270 */
[----:B------:R-:W-:Y:S02]  /*fb20*/  SEL R5, RZ, 0x1, P1 ;  /* 0x00000001ff057807 */ /* 0x000fe40000800000 */
[----:B------:R-:W-:Y:S02]  /*fb30*/  SEL R12, R12, RZ, P1 ;  /* 0x000000ff0c0c7207 */ /* 0x000fe40000800000 */
[----:B------:R-:W-:-:S03]  /*fb40*/  LOP3.LUT R5, R10, R5, RZ, 0x3c, !PT ;  /* 0x000000050a057212 */ /* 0x000fc600078e3cff */
[----:B------:R-:W-:Y:S01]  /*fb50*/  IMAD R9, R12, 0x8, R3 ;  /* 0x000000080c097824 */ /* 0x000fe200078e0203 */
[----:B------:R-:W-:Y:S01]  /*fb60*/  SHF.L.U32 R4, R5, 0x1f, RZ ;  /* 0x0000001f05047819 */ /* 0x000fe200000006ff */
[----:B0-----:R-:W-:Y:S06]  /*fb70*/  @!P0 BRA `(.L_x_196) ;  /* 0x0000000000b88947 */ /* 0x001fec0003800000 */
.L_x_206:
[----:B------:R-:W1:Y:S01]  /*fb80*/  SYNCS.PHASECHK.TRANS64.TRYWAIT P0, [R9+URZ], R4 ;  /* 0x00000004090075a7 */ /* 0x000e62000800017f */
[----:B0-----:R-:W-:-:S05]  /*fb90*/  VIADD R0, R12, 0x1 ;  /* 0x000000010c007836 */ /* 0x001fca0000000000 */
[----:B------:R-:W-:-:S04]  /*fba0*/  ISETP.NE.AND P1, PT, R0, 0x3, PT ;  /* 0x000000030000780c */ /* 0x000fc80003f25270 */
[----:B------:R-:W-:Y:S02]  /*fbb0*/  SEL R2, RZ, 0x1, P1 ;  /* 0x00000001ff027807 */ /* 0x000fe40000800000 */
[----:B------:R-:W-:Y:S02]  /*fbc0*/  SEL R0, R0, RZ, P1 ;  /* 0x000000ff00007207 */ /* 0x000fe40000800000 */
[----:B------:R-:W-:Y:S01]  /*fbd0*/  LOP3.LUT R2, R5, R2, RZ, 0x3c, !PT ;  /* 0x0000000205027212 */ /* 0x000fe200078e3cff */
[----:B-1----:R-:W-:Y:S06]  /*fbe0*/  @!P0 BRA `(.L_x_197) ;  /* 0x0000000000b08947 */ /* 0x002fec0003800000 */
.L_x_207:
[----:B------:R-:W-:Y:S01]  /*fbf0*/  IMAD R3, R0, 0x8, R3 ;  /* 0x0000000800037824 */ /* 0x000fe200078e0203 */
[----:B------:R-:W-:-:S07]  /*fc00*/  SHF.L.U32 R0, R2, 0x1f, RZ ;  /* 0x0000001f02007819 */ /* 0x000fce00000006ff */
.L_x_198:
[----:B-1----:R1:W2:Y:S02]  /*fc10*/  SYNCS.PHASECHK.TRANS64.TRYWAIT P0, [R3+URZ], R0 ;  /* 0x00000000030075a7 */ /* 0x0022a4000800017f */
[----:B--2---:R-:W-:Y:S05]  /*fc20*/  @!P0 NANOSLEEP.SYNCS 0x989680 ;  /* 0x009896800000895d */ /* 0x004fea0003900000 */
[----:B------:R-:W2:Y:S02]  /*fc30*/  @!P0 SYNCS.PHASECHK.TRANS64 P0, [R3+URZ], R0 ;  /* 0x00000000030085a7 */ /* 0x000ea4000800007f */
[----:B--2---:R-:W-:Y:S05]  /*fc40*/  @!P0 BRA `(.L_x_198) ;  /* 0xfffffffc00f08947 */ /* 0x004fea000383ffff */
.L_x_194:
[----:B------:R-:W-:Y:S05]  /*fc50*/  BSYNC B0 ;  /* 0x0000000000007941 */ /* 0x000fea0003800000 */
.L_x_193:
[----:B------:R-:W-:Y:S05]  /*fc60*/  EXIT ;  /* 0x000000000000794d */ /* 0x000fea0003800000 */
.L_x_21:
[----:B-1----:R1:W2:Y:S02]  /*fc70*/  SYNCS.PHASECHK.TRANS64.TRYWAIT P1, [R3+URZ], R0 ;  /* 0x00000000030075a7 */ /* 0x0022a4000802017f */
[----:B--2---:R-:W-:Y:S05]  /*fc80*/  @!P1 NANOSLEEP.SYNCS 0x989680 ;  /* 0x009896800000995d */ /* 0x004fea0003900000 */
[----:B------:R-:W2:Y:S02]  /*fc90*/  @!P1 SYNCS.PHASECHK.TRANS64 P1, [R3+URZ], R0 ;  /* 0x00000000030095a7 */ /* 0x000ea4000802007f */
[----:B--2---:R-:W-:Y:S05]  /*fca0*/  @!P1 BRA `(.L_x_21) ;  /* 0xfffffffc00f09947 */ /* 0x004fea000383ffff */
[----:B------:R-:W-:Y:S05]  /*fcb0*/  BRA `(.L_x_20) ;  /* 0xffffff1800747947 */ /* 0x000fea000383ffff */
.L_x_26:
[----:B-1----:R1:W2:Y:S02]  /*fcc0*/  SYNCS.PHASECHK.TRANS64.TRYWAIT P1, [R3+URZ], R0 ;  /* 0x00000000030075a7 */ /* 0x0022a4000802017f */
[----:B--2---:R-:W-:Y:S05]  /*fcd0*/  @!P1 NANOSLEEP.SYNCS 0x989680 ;  /* 0x009896800000995d */ /* 0x004fea0003900000 */
[----:B------:R-:W2:Y:S02]  /*fce0*/  @!P1 SYNCS.PHASECHK.TRANS64 P1, [R3+URZ], R0 ;  /* 0x00000000030095a7 */ /* 0x000ea4000802007f */
[----:B--2---:R-:W-:Y:S05]  /*fcf0*/  @!P1 BRA `(.L_x_26) ;  /* 0xfffffffc00f09947 */ /* 0x004fea000383ffff */
[----:B------:R-:W-:Y:S05]  /*fd00*/  BRA `(.L_x_25) ;  /* 0xffffff2000087947 */ /* 0x000fea000383ffff */
.L_x_181:
[----:B------:R-:W-:Y:S01]  /*fd10*/  BSSY B1, `(.L_x_199) ;  /* 0x0000006000017945 */ /* 0x000fe20003800000 */
[----:B------:R-:W-:-:S07]  /*fd20*/  IMAD.MOV.U32 R15, RZ, RZ, -0x1 ;  /* 0xffffffffff0f7424 */ /* 0x000fce00078e00ff */
[----:B------:R-:W-:Y:S05]  /*fd30*/  WARPSYNC.COLLECTIVE R15, `(.L_x_200) ;  /* 0x000000000f0c7348 */ /* 0x000fea0003c00000 */
[----:B------:R-:W-:Y:S02]  /*fd40*/  ELECT P6, UR62, PT ;  /* 0x00000000003e782f */ /* 0x000fe400038c0000 */
[----:B------:R-:W-:Y:S01]  /*fd50*/  MOV R14, UR62 ;  /* 0x0000003e000e7c02 */ /* 0x000fe20008000f00 */
[----:B------:R-:W-:Y:S10]  /*fd60*/  ENDCOLLECTIVE ;  /* 0x000000000000791b */ /* 0x000ff40003800000 */
.L_x_200:
[----:B------:R-:W-:Y:S05]  /*fd70*/  BSYNC B1 ;  /* 0x0000000000017941 */ /* 0x000fea0003800000 */
.L_x_199:
[----:B------:R-:W-:Y:S05]  /*fd80*/  BRA `(.L_x_201) ;  /* 0xfffffff0004c7947 */ /* 0x000fea000383ffff */
.L_x_184:
[----:B-1----:R1:W2:Y:S02]  /*fd90*/  SYNCS.PHASECHK.TRANS64.TRYWAIT P0, [R15+URZ+0x18], R6 ;  /* 0x000018060f0075a7 */ /* 0x0022a4000800017f */
[----:B--2---:R-:W-:Y:S05]  /*fda0*/  @!P0 NANOSLEEP.SYNCS 0x989680 ;  /* 0x009896800000895d */ /* 0x004fea0003900000 */
[----:B------:R-:W2:Y:S02]  /*fdb0*/  @!P0 SYNCS.PHASECHK.TRANS64 P0, [R15+URZ+0x18], R6 ;  /* 0x000018060f0085a7 */ /* 0x000ea4000800007f */
[----:B--2---:R-:W-:Y:S05]  /*fdc0*/  @!P0 BRA `(.L_x_184) ;  /* 0xfffffffc00f08947 */ /* 0x004fea000383ffff */
[----:B------:R-:W-:Y:S05]  /*fdd0*/  BRA `(.L_x_202) ;  /* 0xfffffff000847947 */ /* 0x000fea000383ffff */
.L_x_192:
[----:B------:R-:W-:Y:S01]  /*fde0*/  BSSY B0, `(.L_x_203) ;  /* 0x0000006000007945 */ /* 0x000fe20003800000 */
[----:B------:R-:W-:-:S07]  /*fdf0*/  IMAD.MOV.U32 R15, RZ, RZ, -0x1 ;  /* 0xffffffffff0f7424 */ /* 0x000fce00078e00ff */
[----:B------:R-:W-:Y:S05]  /*fe00*/  WARPSYNC.COLLECTIVE R15, `(.L_x_204) ;  /* 0x000000000f0c7348 */ /* 0x000fea0003c00000 */
[----:B------:R-:W-:Y:S02]  /*fe10*/  ELECT P6, UR62, PT ;  /* 0x00000000003e782f */ /* 0x000fe400038c0000 */
[----:B------:R-:W-:Y:S01]  /*fe20*/  MOV R14, UR62 ;  /* 0x0000003e000e7c02 */ /* 0x000fe20008000f00 */
[----:B------:R-:W-:Y:S10]  /*fe30*/  ENDCOLLECTIVE ;  /* 0x000000000000791b */ /* 0x000ff40003800000 */
.L_x_204:
[----:B------:R-:W-:Y:S05]  /*fe40*/  BSYNC B0 ;  /* 0x0000000000007941 */ /* 0x000fea0003800000 */
.L_x_203:
[----:B------:R-:W-:Y:S05]  /*fe50*/  BRA `(.L_x_205) ;  /* 0xfffffff800f07947 */ /* 0x000fea000383ffff */
.L_x_196:
[----:B0-----:R0:W1:Y:S02]  /*fe60*/  SYNCS.PHASECHK.TRANS64.TRYWAIT P0, [R7+URZ], R0 ;  /* 0x00000000070075a7 */ /* 0x001064000800017f */
[----:B-1----:R-:W-:Y:S05]  /*fe70*/  @!P0 NANOSLEEP.SYNCS 0x989680 ;  /* 0x009896800000895d */ /* 0x002fea0003900000 */
[----:B------:R-:W1:Y:S02]  /*fe80*/  @!P0 SYNCS.PHASECHK.TRANS64 P0, [R7+URZ], R0 ;  /* 0x00000000070085a7 */ /* 0x000e64000800007f */
[----:B-1----:R-:W-:Y:S05]  /*fe90*/  @!P0 BRA `(.L_x_196) ;  /* 0xfffffffc00f08947 */ /* 0x002fea000383ffff */
[----:B------:R-:W-:Y:S05]  /*fea0*/  BRA `(.L_x_206) ;  /* 0xfffffffc00347947 */ /* 0x000fea000383ffff */
.L_x_197:
[----:B0-----:R0:W1:Y:S02]  /*feb0*/  SYNCS.PHASECHK.TRANS64.TRYWAIT P0, [R9+URZ], R4 ;  /* 0x00000004090075a7 */ /* 0x001064000800017f */
[----:B-1----:R-:W-:Y:S05]  /*fec0*/  @!P0 NANOSLEEP.SYNCS 0x989680 ;  /* 0x009896800000895d */ /* 0x002fea0003900000 */
[----:B------:R-:W1:Y:S02]  /*fed0*/  @!P0 SYNCS.PHASECHK.TRANS64 P0, [R9+URZ], R4 ;  /* 0x00000004090085a7 */ /* 0x000e64000800007f */
[----:B-1----:R-:W-:Y:S05]  /*fee0*/  @!P0 BRA `(.L_x_197) ;  /* 0xfffffffc00f08947 */ /* 0x002fea000383ffff */
[----:B------:R-:W-:Y:S05]  /*fef0*/  BRA `(.L_x_207) ;  /* 0xfffffffc003c7947 */ /* 0x000fea000383ffff */
.L_x_208:
[----:B------:R-:W-:-:S00]  /*ff00*/  BRA `(.L_x_208) ;  /* 0xfffffffc00fc7947 */ /* 0x000fc0000383ffff */
[----:B------:R-:W-:-:S00]  /*ff10*/  NOP ;  /* 0x0000000000007918 */ /* 0x000fc00000000000 */
        /* <DEDUP_REMOVED lines=14> */
.L_x_209:


//--------------------- .nv.global.init           --------------------------
	.section	.nv.global.init,"aw",@progbits
.nv.global.init:
	.type		$str$22,@object
	.size		$str$22,($str$23 - $str$22)
$str$22:
        /*0000*/ 	.byte	0x6b, 0x5f, 0x74, 0x69, 0x6c, 0x65, 0x5f, 0x63, 0x6f, 0x75, 0x6e, 0x74, 0x20, 0x3e, 0x3d, 0x20
        /*0010*/ 	.byte	0x31, 0x00
	.type		$str$23,@object
	.size		$str$23,(__unnamed_1 - $str$23)
$str$23:
        /*0012*/ 	.byte	0x2f, 0x74, 0x6d, 0x70, 0x2f, 0x63, 0x75, 0x74, 0x6c, 0x61, 0x73, 0x73, 0x5f, 0x73, 0x77, 0x65
        /*0022*/ 	.byte	0x65, 0x70, 0x5f, 0x73, 0x72, 0x63, 0x2f, 0x69, 0x6e, 0x63, 0x6c, 0x75, 0x64, 0x65, 0x2f, 0x63
        /*0032*/ 	.byte	0x75, 0x74, 0x6c, 0x61, 0x73, 0x73, 0x2f, 0x67, 0x65, 0x6d, 0x6d, 0x2f, 0x63, 0x6f, 0x6c, 0x6c
        /*0042*/ 	.byte	0x65, 0x63, 0x74, 0x69, 0x76, 0x65, 0x2f, 0x73, 0x6d, 0x39, 0x30, 0x5f, 0x6d, 0x6d, 0x61, 0x5f
        /*0052*/ 	.byte	0x74, 0x6d, 0x61, 0x5f, 0x67, 0x6d, 0x6d, 0x61, 0x5f, 0x73, 0x73, 0x5f, 0x77, 0x61, 0x72, 0x70
        /*0062*/ 	.byte	0x73, 0x70, 0x65, 0x63, 0x69, 0x61, 0x6c, 0x69, 0x7a, 0x65, 0x64, 0x2e, 0x68, 0x70, 0x70, 0x00
	.type		__unnamed_1,@object
	.size		__unnamed_1,(.L_0 - __unnamed_1)
__unnamed_1:
        /*0072*/ 	.byte	0x76, 0x6f, 0x69, 0x64, 0x20, 0x63, 0x75, 0x74, 0x6c, 0x61, 0x73, 0x73, 0x3a, 0x3a, 0x67, 0x65
        /* <DEDUP_REMOVED lines=180> */
        /*0bc2*/ 	.byte	0x6e, 0x74, 0x69, 0x74, 0x79, 0x5d, 0x00
.L_0:


//--------------------- .nv.shared._ZN7cutlass13device_kernelINS_4gemm6kernel13GemmUniversalIN4cute5tupleIJiiiiEEENS1_10collective13CollectiveMmaINS1_34MainloopSm90TmaGmmaWarpSpecializedILi3ENS5_IJNS4_1CILi2EEENSA_ILi1EEESC_EEENS1_35KernelTmaWarpSpecializedCooperativeEEENS5_IJNSA_ILi384EEENSA_ILi128EEENSA_ILi64EEEEEENS_6half_tENS5_IJlSC_lEEESK_SL_NS4_8TiledMMAINS4_8MMA_AtomIJNS4_4SM904GMMA26MMA_64x128x16_F32F16F16_SSILNSP_5MajorE0ELSR_0ELNSP_7ScaleInE1ELSS_1EEEEEENS4_6LayoutISD_NS5_IJSC_NSA_ILi0EEESW_EEEEENS5_IJNS4_10UnderscoreESZ_SZ_EEEEENS4_13SM90_TMA_LOADENS4_14ComposedLayoutINS4_7SwizzleILi3ELi4ELi3EEENS4_18smem_ptr_flag_bitsILi16EEENSV_INS5_IJNSA_ILi8EEESI_EEENS5_IJSI_SC_EEEEEEEvNS4_8identityENS4_23SM90_TMA_LOAD_MULTICASTES1C_vS1D_EENS_8epilogue10collective6detail29Sm90TmaWarpSpecializedAdapterINS1H_15DefaultEpilogueISK_SL_SL_NS1G_6thread17LinearCombinationISK_Li1EffLNS1L_9ScaleType4KindE0ELNS_15FloatRoundStyleE2ESK_EENS1_15EpilogueDefaultEEEEEvvEEEEvNT_6ParamsE --------------------------
	.section	.nv.shared._ZN7cutlass13device_kernelINS_4gemm6kernel13GemmUniversalIN4cute5tupleIJiiiiEEENS1_10collective13CollectiveMmaINS1_34MainloopSm90TmaGmmaWarpSpecializedILi3ENS5_IJNS4_1CILi2EEENSA_ILi1EEESC_EEENS1_35KernelTmaWarpSpecializedCooperativeEEENS5_IJNSA_ILi384EEENSA_ILi128EEENSA_ILi64EEEEEENS_6half_tENS5_IJlSC_lEEESK_SL_NS4_8TiledMMAINS4_8MMA_AtomIJNS4_4SM904GMMA26MMA_64x128x16_F32F16F16_SSILNSP_5MajorE0ELSR_0ELNSP_7ScaleInE1ELSS_1EEEEEENS4_6LayoutISD_NS5_IJSC_NSA_ILi0EEESW_EEEEENS5_IJNS4_10UnderscoreESZ_SZ_EEEEENS4_13SM90_TMA_LOADENS4_14ComposedLayoutINS4_7SwizzleILi3ELi4ELi3EEENS4_18smem_ptr_flag_bitsILi16EEENSV_INS5_IJNSA_ILi8EEESI_EEENS5_IJSI_SC_EEEEEEEvNS4_8identityENS4_23SM90_TMA_LOAD_MULTICASTES1C_vS1D_EENS_8epilogue10collective6detail29Sm90TmaWarpSpecializedAdapterINS1H_15DefaultEpilogueISK_SL_SL_NS1G_6thread17LinearCombinationISK_Li1EffLNS1L_9ScaleType4KindE0ELNS_15FloatRoundStyleE2ESK_EENS1_15EpilogueDefaultEEEEEvvEEEEvNT_6ParamsE,"aw",@nobits
	.sectionflags	@""
	.align	16
	.zero		1024


//--------------------- .nv.shared.reserved.0     --------------------------
	.section	.nv.shared.reserved.0,"aw",@nobits
	.weak		__nv_reservedSMEM_offset_0_alias
	.size		__nv_reservedSMEM_offset_0_alias, 0, 0
	.other		__nv_reservedSMEM_offset_0_alias,@"STO_CUDA_RESERVED_SHARED STV_DEFAULT"
__nv_reservedSMEM_offset_0_alias:
	.zero		0


//--------------------- .nv.global                --------------------------
	.section	.nv.global,"aw",@nobits
.nv.global:
	.type		_ZN40_INTERNAL_98fc78cc_4_k_cu_03e8967f_100874cute1_E,@object
	.size		_ZN40_INTERNAL_98fc78cc_4_k_cu_03e8967f_100874cute1_E,(_ZN40_INTERNAL_98fc78cc_4_k_cu_03e8967f_100874cuda3std3__45__cpo6cbeginE - _ZN40_INTERNAL_98fc78cc_4_k_cu_03e8967f_100874cute1_E)
_ZN40_INTERNAL_98fc78cc_4_k_cu_03e8967f_100874cute1_E:
	.zero		1
	.type		_ZN40_INTERNAL_98fc78cc_4_k_cu_03e8967f_100874cuda3std3__45__cpo6cbeginE,@object
	.size		_ZN40_INTERNAL_98fc78cc_4_k_cu_03e8967f_100874cuda3std3__45__cpo6cbeginE,(_ZN40_INTERNAL_98fc78cc_4_k_cu_03e8967f_100874cuda3std3__48in_placeE - _ZN40_INTERNAL_98fc78cc_4_k_cu_03e8967f_100874cuda3std3__45__cpo6cbeginE)
_ZN40_INTERNAL_98fc78cc_4_k_cu_03e8967f_100874cuda3std3__45__cpo6cbeginE:
	.zero		1
	.type		_ZN40_INTERNAL_98fc78cc_4_k_cu_03e8967f_100874cuda3std3__48in_placeE,@object
	.size		_ZN40_INTERNAL_98fc78cc_4_k_cu_03e8967f_100874cuda3std3__48in_placeE,(_ZN40_INTERNAL_98fc78cc_4_k_cu_03e8967f_100874cuda3std6ranges3__45__cpo9iter_moveE - _ZN40_INTERNAL_98fc78cc_4_k_cu_03e8967f_100874cuda3std3__48in_placeE)
_ZN40_INTERNAL_98fc78cc_4_k_cu_03e8967f_100874cuda3std3__48in_placeE:
	.zero		1
	.type		_ZN40_INTERNAL_98fc78cc_4_k_cu_03e8967f_100874cuda3std6ranges3__45__cpo9iter_moveE,@object
	.size		_ZN40_INTERNAL_98fc78cc_4_k_cu_03e8967f_100874cuda3std6ranges3__45__cpo9iter_moveE,(_ZN40_INTERNAL_98fc78cc_4_k_cu_03e8967f_100874cuda3std3__45__cpo5beginE - _ZN40_INTERNAL_98fc78cc_4_k_cu_03e8967f_100874cuda3std6ranges3__45__cpo9iter_moveE)
_ZN40_INTERNAL_98fc78cc_4_k_cu_03e8967f_100874cuda3std6ranges3__45__cpo9iter_moveE:
	.zero		1
	.type		_ZN40_INTERNAL_98fc78cc_4_k_cu_03e8967f_100874cuda3std3__45__cpo5beginE,@object
	.size		_ZN40_INTERNAL_98fc78cc_4_k_cu_03e8967f_100874cuda3std3__45__cpo5beginE,(_ZN40_INTERNAL_98fc78cc_4_k_cu_03e8967f_100874cuda3std3__442_GLOBAL__N__98fc78cc_4_k_cu_03e8967f_100876ignoreE - _ZN40_INTERNAL_98fc78cc_4_k_cu_03e8967f_100874cuda3std3__45__cpo5beginE)
_ZN40_INTERNAL_98fc78cc_4_k_cu_03e8967f_100874cuda3std3__45__cpo5beginE:
	.zero		1
	.type		_ZN40_INTERNAL_98fc78cc_4_k_cu_03e8967f_100874cuda3std3__442_GLOBAL__N__98fc78cc_4_k_cu_03e8967f_100876ignoreE,@object
	.size		_ZN40_INTERNAL_98fc78cc_4_k_cu_03e8967f_100874cuda3std3__442_GLOBAL__N__98fc78cc_4_k_cu_03e8967f_100876ignoreE,(_ZN40_INTERNAL_98fc78cc_4_k_cu_03e8967f_100874cute7productE - _ZN40_INTERNAL_98fc78cc_4_k_cu_03e8967f_100874cuda3std3__442_GLOBAL__N__98fc78cc_4_k_cu_03e8967f_100876ignoreE)
_ZN40_INTERNAL_98fc78cc_4_k_cu_03e8967f_100874cuda3std3__442_GLOBAL__N__98fc78cc_4_k_cu_03e8967f_100876ignoreE:
	.zero		1
	.type		_ZN40_INTERNAL_98fc78cc_4_k_cu_03e8967f_100874cute7productE,@object
	.size		_ZN40_INTERNAL_98fc78cc_4_k_cu_03e8967f_100874cute7productE,(_ZN40_INTERNAL_98fc78cc_4_k_cu_03e8967f_100874cuda3std3__45__cpo3endE - _ZN40_INTERNAL_98fc78cc_4_k_cu_03e8967f_100874cute7productE)
_ZN40_INTERNAL_98fc78cc_4_k_cu_03e8967f_100874cute7productE:
	.zero		1
	.type		_ZN40_INTERNAL_98fc78cc_4_k_cu_03e8967f_100874cuda3std3__45__cpo3endE,@object
	.size		_ZN40_INTERNAL_98fc78cc_4_k_cu_03e8967f_100874cuda3std3__45__cpo3endE,(_ZN40_INTERNAL_98fc78cc_4_k_cu_03e8967f_100874cuda3std3__419piecewise_constructE - _ZN40_INTERNAL_98fc78cc_4_k_cu_03e8967f_100874cuda3std3__45__cpo3endE)
_ZN40_INTERNAL_98fc78cc_4_k_cu_03e8967f_100874cuda3std3__45__cpo3endE:
	.zero		1
	.type		_ZN40_INTERNAL_98fc78cc_4_k_cu_03e8967f_100874cuda3std3__419piecewise_constructE,@object
	.size		_ZN40_INTERNAL_98fc78cc_4_k_cu_03e8967f_100874cuda3std3__419piecewise_constructE,(_ZN40_INTERNAL_98fc78cc_4_k_cu_03e8967f_100874cuda3std3__45__cpo4cendE - _ZN40_INTERNAL_98fc78cc_4_k_cu_03e8967f_100874cuda3std3__419piecewise_constructE)
_ZN40_INTERNAL_98fc78cc_4_k_cu_03e8967f_100874cuda3std3__419piecewise_constructE:
	.zero		1
	.type		_ZN40_INTERNAL_98fc78cc_4_k_cu_03e8967f_100874cuda3std3__45__cpo4cendE,@object
	.size		_ZN40_INTERNAL_98fc78cc_4_k_cu_03e8967f_100874cuda3std3__45__cpo4cendE,(_ZN40_INTERNAL_98fc78cc_4_k_cu_03e8967f_100874cuda3std6ranges3__45__cpo4swapE - _ZN40_INTERNAL_98fc78cc_4_k_cu_03e8967f_100874cuda3std3__45__cpo4cendE)
_ZN40_INTERNAL_98fc78cc_4_k_cu_03e8967f_100874cuda3std3__45__cpo4cendE:
	.zero		1
	.type		_ZN40_INTERNAL_98fc78cc_4_k_cu_03e8967f_100874cuda3std6ranges3__45__cpo4swapE,@object
	.size		_ZN40_INTERNAL_98fc78cc_4_k_cu_03e8967f_100874cuda3std6ranges3__45__cpo4swapE,(.L_8 - _ZN40_INTERNAL_98fc78cc_4_k_cu_03e8967f_100874cuda3std6ranges3__45__cpo4swapE)
_ZN40_INTERNAL_98fc78cc_4_k_cu_03e8967f_100874cuda3std6ranges3__45__cpo4swapE:
	.zero		1
.L_8:


//--------------------- .nv.constant0._ZN7cutlass13device_kernelINS_4gemm6kernel13GemmUniversalIN4cute5tupleIJiiiiEEENS1_10collective13CollectiveMmaINS1_34MainloopSm90TmaGmmaWarpSpecializedILi3ENS5_IJNS4_1CILi2EEENSA_ILi1EEESC_EEENS1_35KernelTmaWarpSpecializedCooperativeEEENS5_IJNSA_ILi384EEENSA_ILi128EEENSA_ILi64EEEEEENS_6half_tENS5_IJlSC_lEEESK_SL_NS4_8TiledMMAINS4_8MMA_AtomIJNS4_4SM904GMMA26MMA_64x128x16_F32F16F16_SSILNSP_5MajorE0ELSR_0ELNSP_7ScaleInE1ELSS_1EEEEEENS4_6LayoutISD_NS5_IJSC_NSA_ILi0EEESW_EEEEENS5_IJNS4_10UnderscoreESZ_SZ_EEEEENS4_13SM90_TMA_LOADENS4_14ComposedLayoutINS4_7SwizzleILi3ELi4ELi3EEENS4_18smem_ptr_flag_bitsILi16EEENSV_INS5_IJNSA_ILi8EEESI_EEENS5_IJSI_SC_EEEEEEEvNS4_8identityENS4_23SM90_TMA_LOAD_MULTICASTES1C_vS1D_EENS_8epilogue10collective6detail29Sm90TmaWarpSpecializedAdapterINS1H_15DefaultEpilogueISK_SL_SL_NS1G_6thread17LinearCombinationISK_Li1EffLNS1L_9ScaleType4KindE0ELNS_15FloatRoundStyleE2ESK_EENS1_15EpilogueDefaultEEEEEvvEEEEvNT_6ParamsE --------------------------
	.section	.nv.constant0._ZN7cutlass13device_kernelINS_4gemm6kernel13GemmUniversalIN4cute5tupleIJiiiiEEENS1_10collective13CollectiveMmaINS1_34MainloopSm90TmaGmmaWarpSpecializedILi3ENS5_IJNS4_1CILi2EEENSA_ILi1EEESC_EEENS1_35KernelTmaWarpSpecializedCooperativeEEENS5_IJNSA_ILi384EEENSA_ILi128EEENSA_ILi64EEEEEENS_6half_tENS5_IJlSC_lEEESK_SL_NS4_8TiledMMAINS4_8MMA_AtomIJNS4_4SM904GMMA26MMA_64x128x16_F32F16F16_SSILNSP_5MajorE0ELSR_0ELNSP_7ScaleInE1ELSS_1EEEEEENS4_6LayoutISD_NS5_IJSC_NSA_ILi0EEESW_EEEEENS5_IJNS4_10UnderscoreESZ_SZ_EEEEENS4_13SM90_TMA_LOADENS4_14ComposedLayoutINS4_7SwizzleILi3ELi4ELi3EEENS4_18smem_ptr_flag_bitsILi16EEENSV_INS5_IJNSA_ILi8EEESI_EEENS5_IJSI_SC_EEEEEEEvNS4_8identityENS4_23SM90_TMA_LOAD_MULTICASTES1C_vS1D_EENS_8epilogue10collective6detail29Sm90TmaWarpSpecializedAdapterINS1H_15DefaultEpilogueISK_SL_SL_NS1G_6thread17LinearCombinationISK_Li1EffLNS1L_9ScaleType4KindE0ELNS_15FloatRoundStyleE2ESK_EENS1_15EpilogueDefaultEEEEEvvEEEEvNT_6ParamsE,"a",@progbits
	.sectionflags	@""
	.align	4
.nv.constant0._ZN7cutlass13device_kernelINS_4gemm6kernel13GemmUniversalIN4cute5tupleIJiiiiEEENS1_10collective13CollectiveMmaINS1_34MainloopSm90TmaGmmaWarpSpecializedILi3ENS5_IJNS4_1CILi2EEENSA_ILi1EEESC_EEENS1_35KernelTmaWarpSpecializedCooperativeEEENS5_IJNSA_ILi384EEENSA_ILi128EEENSA_ILi64EEEEEENS_6half_tENS5_IJlSC_lEEESK_SL_NS4_8TiledMMAINS4_8MMA_AtomIJNS4_4SM904GMMA26MMA_64x128x16_F32F16F16_SSILNSP_5MajorE0ELSR_0ELNSP_7ScaleInE1ELSS_1EEEEEENS4_6LayoutISD_NS5_IJSC_NSA_ILi0EEESW_EEEEENS5_IJNS4_10UnderscoreESZ_SZ_EEEEENS4_13SM90_TMA_LOADENS4_14ComposedLayoutINS4_7SwizzleILi3ELi4ELi3EEENS4_18smem_ptr_flag_bitsILi16EEENSV_INS5_IJNSA_ILi8EEESI_EEENS5_IJSI_SC_EEEEEEEvNS4_8identityENS4_23SM90_TMA_LOAD_MULTICASTES1C_vS1D_EENS_8epilogue10collective6detail29Sm90TmaWarpSpecializedAdapterINS1H_15DefaultEpilogueISK_SL_SL_NS1G_6thread17LinearCombinationISK_Li1EffLNS1L_9ScaleType4KindE0ELNS_15FloatRoundStyleE2ESK_EENS1_15EpilogueDefaultEEEEEvvEEEEvNT_6ParamsE:
	.zero		1664


//--------------------- SYMBOLS --------------------------

	.type		.nv.reservedSmem.offset0,@object
	.size		.nv.reservedSmem.offset0,0x4
	.type		__assertfail,@function
